//
// Generated by NVIDIA NVVM Compiler
//
// Compiler Build ID: CL-36424714
// Cuda compilation tools, release 13.0, V13.0.88
// Based on NVVM 20.0.0
//

.version 9.0
.target sm_100
.address_size 64

	// .globl	_Z21fp_add_arrays_barrettPKjS0_Pji
.const .align 4 .u32 PRIME_P;
.const .align 8 .u64 MU;
.const .align 4 .u32 M;

.visible .entry _Z21fp_add_arrays_barrettPKjS0_Pji(
	.param .u64 .ptr .align 1 _Z21fp_add_arrays_barrettPKjS0_Pji_param_0,
	.param .u64 .ptr .align 1 _Z21fp_add_arrays_barrettPKjS0_Pji_param_1,
	.param .u64 .ptr .align 1 _Z21fp_add_arrays_barrettPKjS0_Pji_param_2,
	.param .u32 _Z21fp_add_arrays_barrettPKjS0_Pji_param_3
)
{
	.reg .pred 	%p<3>;
	.reg .b32 	%r<6>;
	.reg .b64 	%rd<17>;

	ld.param.u64 	%rd1, [_Z21fp_add_arrays_barrettPKjS0_Pji_param_0];
	ld.param.u64 	%rd2, [_Z21fp_add_arrays_barrettPKjS0_Pji_param_1];
	ld.param.u64 	%rd3, [_Z21fp_add_arrays_barrettPKjS0_Pji_param_2];
	ld.param.u32 	%r2, [_Z21fp_add_arrays_barrettPKjS0_Pji_param_3];
	mov.u32 	%r3, %ctaid.x;
	mov.u32 	%r4, %ntid.x;
	mov.u32 	%r5, %tid.x;
	mad.lo.s32 	%r1, %r3, %r4, %r5;
	setp.ge.s32 	%p1, %r1, %r2;
	@%p1 bra 	$L__BB0_2;
	cvta.to.global.u64 	%rd4, %rd1;
	cvta.to.global.u64 	%rd5, %rd2;
	cvta.to.global.u64 	%rd6, %rd3;
	mul.wide.s32 	%rd7, %r1, 4;
	add.s64 	%rd8, %rd4, %rd7;
	ld.global.u32 	%rd9, [%rd8];
	add.s64 	%rd10, %rd5, %rd7;
	ld.global.u32 	%rd11, [%rd10];
	add.s64 	%rd12, %rd11, %rd9;
	ld.const.u32 	%rd13, [PRIME_P];
	setp.lt.u64 	%p2, %rd12, %rd13;
	selp.b64 	%rd14, 0, %rd13, %p2;
	sub.s64 	%rd15, %rd12, %rd14;
	add.s64 	%rd16, %rd6, %rd7;
	st.global.u32 	[%rd16], %rd15;
$L__BB0_2:
	ret;

}
	// .globl	_Z21fp_sub_arrays_barrettPKjS0_Pji
.visible .entry _Z21fp_sub_arrays_barrettPKjS0_Pji(
	.param .u64 .ptr .align 1 _Z21fp_sub_arrays_barrettPKjS0_Pji_param_0,
	.param .u64 .ptr .align 1 _Z21fp_sub_arrays_barrettPKjS0_Pji_param_1,
	.param .u64 .ptr .align 1 _Z21fp_sub_arrays_barrettPKjS0_Pji_param_2,
	.param .u32 _Z21fp_sub_arrays_barrettPKjS0_Pji_param_3
)
{
	.reg .pred 	%p<3>;
	.reg .b32 	%r<12>;
	.reg .b64 	%rd<11>;

	ld.param.u64 	%rd1, [_Z21fp_sub_arrays_barrettPKjS0_Pji_param_0];
	ld.param.u64 	%rd2, [_Z21fp_sub_arrays_barrettPKjS0_Pji_param_1];
	ld.param.u64 	%rd3, [_Z21fp_sub_arrays_barrettPKjS0_Pji_param_2];
	ld.param.u32 	%r2, [_Z21fp_sub_arrays_barrettPKjS0_Pji_param_3];
	mov.u32 	%r3, %ctaid.x;
	mov.u32 	%r4, %ntid.x;
	mov.u32 	%r5, %tid.x;
	mad.lo.s32 	%r1, %r3, %r4, %r5;
	setp.ge.s32 	%p1, %r1, %r2;
	@%p1 bra 	$L__BB1_2;
	cvta.to.global.u64 	%rd4, %rd1;
	cvta.to.global.u64 	%rd5, %rd2;
	cvta.to.global.u64 	%rd6, %rd3;
	mul.wide.s32 	%rd7, %r1, 4;
	add.s64 	%rd8, %rd4, %rd7;
	ld.global.u32 	%r6, [%rd8];
	add.s64 	%rd9, %rd5, %rd7;
	ld.global.u32 	%r7, [%rd9];
	setp.lt.u32 	%p2, %r6, %r7;
	ld.const.u32 	%r8, [PRIME_P];
	selp.b32 	%r9, %r8, 0, %p2;
	sub.s32 	%r10, %r6, %r7;
	add.s32 	%r11, %r10, %r9;
	add.s64 	%rd10, %rd6, %rd7;
	st.global.u32 	[%rd10], %r11;
$L__BB1_2:
	ret;

}
	// .globl	_Z21fp_mul_arrays_barrettPKjS0_Pji
.visible .entry _Z21fp_mul_arrays_barrettPKjS0_Pji(
	.param .u64 .ptr .align 1 _Z21fp_mul_arrays_barrettPKjS0_Pji_param_0,
	.param .u64 .ptr .align 1 _Z21fp_mul_arrays_barrettPKjS0_Pji_param_1,
	.param .u64 .ptr .align 1 _Z21fp_mul_arrays_barrettPKjS0_Pji_param_2,
	.param .u32 _Z21fp_mul_arrays_barrettPKjS0_Pji_param_3
)
{
	.reg .pred 	%p<4>;
	.reg .b32 	%r<8>;
	.reg .b64 	%rd<23>;

	ld.param.u64 	%rd1, [_Z21fp_mul_arrays_barrettPKjS0_Pji_param_0];
	ld.param.u64 	%rd2, [_Z21fp_mul_arrays_barrettPKjS0_Pji_param_1];
	ld.param.u64 	%rd3, [_Z21fp_mul_arrays_barrettPKjS0_Pji_param_2];
	ld.param.u32 	%r2, [_Z21fp_mul_arrays_barrettPKjS0_Pji_param_3];
	mov.u32 	%r3, %ctaid.x;
	mov.u32 	%r4, %ntid.x;
	mov.u32 	%r5, %tid.x;
	mad.lo.s32 	%r1, %r3, %r4, %r5;
	setp.ge.s32 	%p1, %r1, %r2;
	@%p1 bra 	$L__BB2_2;
	cvta.to.global.u64 	%rd4, %rd3;
	cvta.to.global.u64 	%rd5, %rd1;
	cvta.to.global.u64 	%rd6, %rd2;
	mul.wide.s32 	%rd7, %r1, 4;
	add.s64 	%rd8, %rd5, %rd7;
	ld.global.u32 	%r6, [%rd8];
	add.s64 	%rd9, %rd6, %rd7;
	ld.global.u32 	%r7, [%rd9];
	mul.wide.u32 	%rd10, %r7, %r6;
	shr.u64 	%rd11, %rd10, 30;
	ld.const.u64 	%rd12, [MU];
	mul.lo.s64 	%rd13, %rd11, %rd12;
	shr.u64 	%rd14, %rd13, 32;
	ld.const.u32 	%rd15, [PRIME_P];
	mul.lo.s64 	%rd16, %rd14, %rd15;
	sub.s64 	%rd17, %rd10, %rd16;
	setp.lt.u64 	%p2, %rd17, %rd15;
	sub.s64 	%rd18, %rd17, %rd15;
	setp.lt.u64 	%p3, %rd18, %rd15;
	selp.b64 	%rd19, 0, %rd15, %p3;
	sub.s64 	%rd20, %rd18, %rd19;
	selp.b64 	%rd21, %rd17, %rd20, %p2;
	add.s64 	%rd22, %rd4, %rd7;
	st.global.u32 	[%rd22], %rd21;
$L__BB2_2:
	ret;

}
	// .globl	_Z21fp_pow_arrays_barrettPKjS0_Pji
.visible .entry _Z21fp_pow_arrays_barrettPKjS0_Pji(
	.param .u64 .ptr .align 1 _Z21fp_pow_arrays_barrettPKjS0_Pji_param_0,
	.param .u64 .ptr .align 1 _Z21fp_pow_arrays_barrettPKjS0_Pji_param_1,
	.param .u64 .ptr .align 1 _Z21fp_pow_arrays_barrettPKjS0_Pji_param_2,
	.param .u32 _Z21fp_pow_arrays_barrettPKjS0_Pji_param_3
)
{
	.reg .pred 	%p<12>;
	.reg .b32 	%r<20>;
	.reg .b64 	%rd<49>;

	ld.param.u64 	%rd8, [_Z21fp_pow_arrays_barrettPKjS0_Pji_param_0];
	ld.param.u64 	%rd9, [_Z21fp_pow_arrays_barrettPKjS0_Pji_param_1];
	ld.param.u64 	%rd10, [_Z21fp_pow_arrays_barrettPKjS0_Pji_param_2];
	ld.param.u32 	%r9, [_Z21fp_pow_arrays_barrettPKjS0_Pji_param_3];
	mov.u32 	%r10, %ctaid.x;
	mov.u32 	%r11, %ntid.x;
	mov.u32 	%r12, %tid.x;
	mad.lo.s32 	%r1, %r10, %r11, %r12;
	setp.ge.s32 	%p1, %r1, %r9;
	@%p1 bra 	$L__BB3_7;
	cvta.to.global.u64 	%rd11, %rd8;
	cvta.to.global.u64 	%rd12, %rd9;
	cvta.to.global.u64 	%rd1, %rd10;
	mul.wide.s32 	%rd13, %r1, 4;
	add.s64 	%rd14, %rd11, %rd13;
	ld.global.u32 	%rd15, [%rd14];
	add.s64 	%rd16, %rd12, %rd13;
	ld.global.u32 	%r17, [%rd16];
	shr.u64 	%rd17, %rd15, 30;
	ld.const.u64 	%rd2, [MU];
	mul.lo.s64 	%rd18, %rd17, %rd2;
	shr.u64 	%rd19, %rd18, 32;
	ld.const.u32 	%rd3, [PRIME_P];
	mul.lo.s64 	%rd20, %rd19, %rd3;
	sub.s64 	%rd4, %rd15, %rd20;
	setp.eq.s32 	%p2, %r17, 0;
	mov.b32 	%r18, 1;
	@%p2 bra 	$L__BB3_6;
	sub.s64 	%rd21, %rd4, %rd3;
	setp.lt.u64 	%p3, %rd21, %rd3;
	selp.b64 	%rd22, 0, %rd3, %p3;
	sub.s64 	%rd23, %rd21, %rd22;
	setp.lt.u64 	%p4, %rd4, %rd3;
	selp.b64 	%rd48, %rd4, %rd23, %p4;
	mov.b32 	%r18, 1;
$L__BB3_3:
	and.b32  	%r15, %r17, 1;
	setp.eq.b32 	%p5, %r15, 1;
	not.pred 	%p6, %p5;
	@%p6 bra 	$L__BB3_5;
	cvt.u64.u32 	%rd24, %r18;
	and.b64  	%rd25, %rd48, 4294967295;
	mul.lo.s64 	%rd26, %rd25, %rd24;
	shr.u64 	%rd27, %rd26, 30;
	mul.lo.s64 	%rd28, %rd2, %rd27;
	shr.u64 	%rd29, %rd28, 32;
	mul.lo.s64 	%rd30, %rd29, %rd3;
	sub.s64 	%rd31, %rd26, %rd30;
	setp.lt.u64 	%p7, %rd31, %rd3;
	sub.s64 	%rd32, %rd31, %rd3;
	setp.lt.u64 	%p8, %rd32, %rd3;
	selp.b64 	%rd33, 0, %rd3, %p8;
	sub.s64 	%rd34, %rd32, %rd33;
	selp.b64 	%rd35, %rd31, %rd34, %p7;
	cvt.u32.u64 	%r18, %rd35;
$L__BB3_5:
	shr.u32 	%r7, %r17, 1;
	and.b64  	%rd36, %rd48, 4294967295;
	mul.lo.s64 	%rd37, %rd36, %rd36;
	shr.u64 	%rd38, %rd37, 30;
	mul.lo.s64 	%rd39, %rd2, %rd38;
	shr.u64 	%rd40, %rd39, 32;
	mul.lo.s64 	%rd41, %rd40, %rd3;
	sub.s64 	%rd42, %rd37, %rd41;
	setp.lt.u64 	%p9, %rd42, %rd3;
	sub.s64 	%rd43, %rd42, %rd3;
	setp.lt.u64 	%p10, %rd43, %rd3;
	selp.b64 	%rd44, 0, %rd3, %p10;
	sub.s64 	%rd45, %rd43, %rd44;
	selp.b64 	%rd48, %rd42, %rd45, %p9;
	setp.gt.u32 	%p11, %r17, 1;
	mov.u32 	%r17, %r7;
	@%p11 bra 	$L__BB3_3;
$L__BB3_6:
	add.s64 	%rd47, %rd1, %rd13;
	st.global.u32 	[%rd47], %r18;
$L__BB3_7:
	ret;

}
	// .globl	_Z21fp_inv_arrays_barrettPKjPji
.visible .entry _Z21fp_inv_arrays_barrettPKjPji(
	.param .u64 .ptr .align 1 _Z21fp_inv_arrays_barrettPKjPji_param_0,
	.param .u64 .ptr .align 1 _Z21fp_inv_arrays_barrettPKjPji_param_1,
	.param .u32 _Z21fp_inv_arrays_barrettPKjPji_param_2
)
{
	.reg .pred 	%p<5>;
	.reg .b32 	%r<18>;
	.reg .b64 	%rd<32>;

	ld.param.u64 	%rd12, [_Z21fp_inv_arrays_barrettPKjPji_param_0];
	ld.param.u64 	%rd13, [_Z21fp_inv_arrays_barrettPKjPji_param_1];
	ld.param.u32 	%r5, [_Z21fp_inv_arrays_barrettPKjPji_param_2];
	mov.u32 	%r6, %ctaid.x;
	mov.u32 	%r7, %ntid.x;
	mov.u32 	%r8, %tid.x;
	mad.lo.s32 	%r1, %r6, %r7, %r8;
	setp.ge.s32 	%p1, %r1, %r5;
	@%p1 bra 	$L__BB4_9;
	cvta.to.global.u64 	%rd14, %rd12;
	mul.wide.s32 	%rd15, %r1, 4;
	add.s64 	%rd16, %rd14, %rd15;
	ld.global.u32 	%r2, [%rd16];
	setp.eq.s32 	%p2, %r2, 0;
	mov.b32 	%r17, 0;
	@%p2 bra 	$L__BB4_8;
	ld.const.u32 	%rd1, [PRIME_P];
	cvt.u64.u32 	%rd28, %r2;
	mov.b64 	%rd29, 0;
	mov.b64 	%rd27, 1;
	mov.u64 	%rd30, %rd1;
$L__BB4_3:
	mov.u64 	%rd5, %rd28;
	mov.u64 	%rd3, %rd27;
	or.b64  	%rd19, %rd30, %rd5;
	and.b64  	%rd20, %rd19, -4294967296;
	setp.ne.s64 	%p3, %rd20, 0;
	@%p3 bra 	$L__BB4_5;
	cvt.u32.u64 	%r10, %rd5;
	cvt.u32.u64 	%r11, %rd30;
	div.u32 	%r12, %r11, %r10;
	cvt.u64.u32 	%rd31, %r12;
	bra.uni 	$L__BB4_6;
$L__BB4_5:
	div.s64 	%rd31, %rd30, %rd5;
$L__BB4_6:
	mul.lo.s64 	%rd21, %rd31, %rd5;
	sub.s64 	%rd28, %rd30, %rd21;
	mul.lo.s64 	%rd22, %rd31, %rd3;
	sub.s64 	%rd27, %rd29, %rd22;
	setp.ne.s64 	%p4, %rd28, 0;
	mov.u64 	%rd29, %rd3;
	mov.u64 	%rd30, %rd5;
	@%p4 bra 	$L__BB4_3;
	cvt.u32.u64 	%r13, %rd3;
	cvt.u32.u64 	%r14, %rd1;
	shr.s64 	%rd23, %rd3, 63;
	cvt.u32.u64 	%r15, %rd23;
	and.b32  	%r16, %r15, %r14;
	add.s32 	%r17, %r16, %r13;
$L__BB4_8:
	cvta.to.global.u64 	%rd24, %rd13;
	add.s64 	%rd26, %rd24, %rd15;
	st.global.u32 	[%rd26], %r17;
$L__BB4_9:
	ret;

}
	// .globl	_Z20fp_poly_eval_barrettPKjiS0_Pji
.visible .entry _Z20fp_poly_eval_barrettPKjiS0_Pji(
	.param .u64 .ptr .align 1 _Z20fp_poly_eval_barrettPKjiS0_Pji_param_0,
	.param .u32 _Z20fp_poly_eval_barrettPKjiS0_Pji_param_1,
	.param .u64 .ptr .align 1 _Z20fp_poly_eval_barrettPKjiS0_Pji_param_2,
	.param .u64 .ptr .align 1 _Z20fp_poly_eval_barrettPKjiS0_Pji_param_3,
	.param .u32 _Z20fp_poly_eval_barrettPKjiS0_Pji_param_4
)
{
	.reg .pred 	%p<30>;
	.reg .b32 	%r<53>;
	.reg .b64 	%rd<139>;

	ld.param.u64 	%rd8, [_Z20fp_poly_eval_barrettPKjiS0_Pji_param_0];
	ld.param.u32 	%r23, [_Z20fp_poly_eval_barrettPKjiS0_Pji_param_1];
	ld.param.u64 	%rd6, [_Z20fp_poly_eval_barrettPKjiS0_Pji_param_2];
	ld.param.u64 	%rd7, [_Z20fp_poly_eval_barrettPKjiS0_Pji_param_3];
	ld.param.u32 	%r24, [_Z20fp_poly_eval_barrettPKjiS0_Pji_param_4];
	cvta.to.global.u64 	%rd1, %rd8;
	mov.u32 	%r25, %ctaid.x;
	mov.u32 	%r26, %ntid.x;
	mov.u32 	%r27, %tid.x;
	mad.lo.s32 	%r1, %r25, %r26, %r27;
	setp.ge.s32 	%p1, %r1, %r24;
	@%p1 bra 	$L__BB5_12;
	cvta.to.global.u64 	%rd2, %rd6;
	mul.wide.s32 	%rd9, %r23, 4;
	add.s64 	%rd10, %rd1, %rd9;
	ld.global.u32 	%r52, [%rd10];
	setp.lt.s32 	%p2, %r23, 1;
	@%p2 bra 	$L__BB5_11;
	mul.wide.s32 	%rd11, %r1, 4;
	add.s64 	%rd12, %rd2, %rd11;
	ld.global.u32 	%rd3, [%rd12];
	ld.const.u64 	%rd4, [MU];
	ld.const.u32 	%rd5, [PRIME_P];
	and.b32  	%r3, %r23, 3;
	setp.lt.u32 	%p3, %r23, 4;
	mov.u32 	%r50, %r23;
	@%p3 bra 	$L__BB5_6;
	add.s32 	%r44, %r23, -2;
	and.b32  	%r29, %r23, 2147483644;
	neg.s32 	%r43, %r29;
$L__BB5_4:
	.pragma "nounroll";
	add.s32 	%r30, %r44, 1;
	cvt.u64.u32 	%rd13, %r52;
	mul.lo.s64 	%rd14, %rd13, %rd3;
	shr.u64 	%rd15, %rd14, 30;
	mul.lo.s64 	%rd16, %rd4, %rd15;
	shr.u64 	%rd17, %rd16, 32;
	mul.lo.s64 	%rd18, %rd17, %rd5;
	sub.s64 	%rd19, %rd14, %rd18;
	setp.lt.u64 	%p4, %rd19, %rd5;
	sub.s64 	%rd20, %rd19, %rd5;
	setp.lt.u64 	%p5, %rd20, %rd5;
	selp.b64 	%rd21, 0, %rd5, %p5;
	sub.s64 	%rd22, %rd20, %rd21;
	selp.b64 	%rd23, %rd19, %rd22, %p4;
	mul.wide.u32 	%rd24, %r30, 4;
	add.s64 	%rd25, %rd1, %rd24;
	ld.global.u32 	%rd26, [%rd25];
	and.b64  	%rd27, %rd23, 4294967295;
	add.s64 	%rd28, %rd27, %rd26;
	setp.lt.u64 	%p6, %rd28, %rd5;
	selp.b64 	%rd29, 0, %rd5, %p6;
	sub.s64 	%rd30, %rd28, %rd29;
	add.s32 	%r31, %r44, -2;
	and.b64  	%rd31, %rd30, 4294967295;
	mul.lo.s64 	%rd32, %rd31, %rd3;
	shr.u64 	%rd33, %rd32, 30;
	mul.lo.s64 	%rd34, %rd4, %rd33;
	shr.u64 	%rd35, %rd34, 32;
	mul.lo.s64 	%rd36, %rd35, %rd5;
	sub.s64 	%rd37, %rd32, %rd36;
	setp.lt.u64 	%p7, %rd37, %rd5;
	sub.s64 	%rd38, %rd37, %rd5;
	setp.lt.u64 	%p8, %rd38, %rd5;
	selp.b64 	%rd39, 0, %rd5, %p8;
	sub.s64 	%rd40, %rd38, %rd39;
	selp.b64 	%rd41, %rd37, %rd40, %p7;
	mul.wide.u32 	%rd42, %r44, 4;
	add.s64 	%rd43, %rd1, %rd42;
	ld.global.u32 	%rd44, [%rd43];
	and.b64  	%rd45, %rd41, 4294967295;
	add.s64 	%rd46, %rd45, %rd44;
	setp.lt.u64 	%p9, %rd46, %rd5;
	selp.b64 	%rd47, 0, %rd5, %p9;
	sub.s64 	%rd48, %rd46, %rd47;
	add.s32 	%r32, %r44, -1;
	and.b64  	%rd49, %rd48, 4294967295;
	mul.lo.s64 	%rd50, %rd49, %rd3;
	shr.u64 	%rd51, %rd50, 30;
	mul.lo.s64 	%rd52, %rd4, %rd51;
	shr.u64 	%rd53, %rd52, 32;
	mul.lo.s64 	%rd54, %rd53, %rd5;
	sub.s64 	%rd55, %rd50, %rd54;
	setp.lt.u64 	%p10, %rd55, %rd5;
	sub.s64 	%rd56, %rd55, %rd5;
	setp.lt.u64 	%p11, %rd56, %rd5;
	selp.b64 	%rd57, 0, %rd5, %p11;
	sub.s64 	%rd58, %rd56, %rd57;
	selp.b64 	%rd59, %rd55, %rd58, %p10;
	mul.wide.u32 	%rd60, %r32, 4;
	add.s64 	%rd61, %rd1, %rd60;
	ld.global.u32 	%rd62, [%rd61];
	and.b64  	%rd63, %rd59, 4294967295;
	add.s64 	%rd64, %rd63, %rd62;
	setp.lt.u64 	%p12, %rd64, %rd5;
	selp.b64 	%rd65, 0, %rd5, %p12;
	sub.s64 	%rd66, %rd64, %rd65;
	and.b64  	%rd67, %rd66, 4294967295;
	mul.lo.s64 	%rd68, %rd67, %rd3;
	shr.u64 	%rd69, %rd68, 30;
	mul.lo.s64 	%rd70, %rd4, %rd69;
	shr.u64 	%rd71, %rd70, 32;
	mul.lo.s64 	%rd72, %rd71, %rd5;
	sub.s64 	%rd73, %rd68, %rd72;
	setp.lt.u64 	%p13, %rd73, %rd5;
	sub.s64 	%rd74, %rd73, %rd5;
	setp.lt.u64 	%p14, %rd74, %rd5;
	selp.b64 	%rd75, 0, %rd5, %p14;
	sub.s64 	%rd76, %rd74, %rd75;
	selp.b64 	%rd77, %rd73, %rd76, %p13;
	mul.wide.u32 	%rd78, %r31, 4;
	add.s64 	%rd79, %rd1, %rd78;
	ld.global.u32 	%rd80, [%rd79];
	and.b64  	%rd81, %rd77, 4294967295;
	add.s64 	%rd82, %rd81, %rd80;
	setp.lt.u64 	%p15, %rd82, %rd5;
	selp.b64 	%rd83, 0, %rd5, %p15;
	cvt.u32.u64 	%r33, %rd82;
	cvt.u32.u64 	%r34, %rd83;
	sub.s32 	%r52, %r33, %r34;
	add.s32 	%r44, %r44, -4;
	add.s32 	%r43, %r43, 4;
	setp.ne.s32 	%p16, %r43, 0;
	@%p16 bra 	$L__BB5_4;
	add.s32 	%r50, %r44, 2;
$L__BB5_6:
	setp.eq.s32 	%p17, %r3, 0;
	@%p17 bra 	$L__BB5_11;
	setp.eq.s32 	%p18, %r3, 1;
	@%p18 bra 	$L__BB5_9;
	add.s32 	%r36, %r50, -1;
	cvt.u64.u32 	%rd84, %r52;
	mul.lo.s64 	%rd85, %rd84, %rd3;
	shr.u64 	%rd86, %rd85, 30;
	mul.lo.s64 	%rd87, %rd4, %rd86;
	shr.u64 	%rd88, %rd87, 32;
	mul.lo.s64 	%rd89, %rd88, %rd5;
	sub.s64 	%rd90, %rd85, %rd89;
	setp.lt.u64 	%p19, %rd90, %rd5;
	sub.s64 	%rd91, %rd90, %rd5;
	setp.lt.u64 	%p20, %rd91, %rd5;
	selp.b64 	%rd92, 0, %rd5, %p20;
	sub.s64 	%rd93, %rd91, %rd92;
	selp.b64 	%rd94, %rd90, %rd93, %p19;
	mul.wide.u32 	%rd95, %r36, 4;
	add.s64 	%rd96, %rd1, %rd95;
	ld.global.u32 	%rd97, [%rd96];
	and.b64  	%rd98, %rd94, 4294967295;
	add.s64 	%rd99, %rd98, %rd97;
	setp.lt.u64 	%p21, %rd99, %rd5;
	selp.b64 	%rd100, 0, %rd5, %p21;
	sub.s64 	%rd101, %rd99, %rd100;
	add.s32 	%r50, %r50, -2;
	and.b64  	%rd102, %rd101, 4294967295;
	mul.lo.s64 	%rd103, %rd102, %rd3;
	shr.u64 	%rd104, %rd103, 30;
	mul.lo.s64 	%rd105, %rd4, %rd104;
	shr.u64 	%rd106, %rd105, 32;
	mul.lo.s64 	%rd107, %rd106, %rd5;
	sub.s64 	%rd108, %rd103, %rd107;
	setp.lt.u64 	%p22, %rd108, %rd5;
	sub.s64 	%rd109, %rd108, %rd5;
	setp.lt.u64 	%p23, %rd109, %rd5;
	selp.b64 	%rd110, 0, %rd5, %p23;
	sub.s64 	%rd111, %rd109, %rd110;
	selp.b64 	%rd112, %rd108, %rd111, %p22;
	mul.wide.u32 	%rd113, %r50, 4;
	add.s64 	%rd114, %rd1, %rd113;
	ld.global.u32 	%rd115, [%rd114];
	and.b64  	%rd116, %rd112, 4294967295;
	add.s64 	%rd117, %rd116, %rd115;
	setp.lt.u64 	%p24, %rd117, %rd5;
	selp.b64 	%rd118, 0, %rd5, %p24;
	cvt.u32.u64 	%r37, %rd117;
	cvt.u32.u64 	%r38, %rd118;
	sub.s32 	%r52, %r37, %r38;
$L__BB5_9:
	and.b32  	%r39, %r23, 1;
	setp.eq.b32 	%p25, %r39, 1;
	not.pred 	%p26, %p25;
	@%p26 bra 	$L__BB5_11;
	add.s32 	%r40, %r50, -1;
	cvt.u64.u32 	%rd119, %r52;
	mul.lo.s64 	%rd120, %rd119, %rd3;
	shr.u64 	%rd121, %rd120, 30;
	mul.lo.s64 	%rd122, %rd4, %rd121;
	shr.u64 	%rd123, %rd122, 32;
	mul.lo.s64 	%rd124, %rd123, %rd5;
	sub.s64 	%rd125, %rd120, %rd124;
	setp.lt.u64 	%p27, %rd125, %rd5;
	sub.s64 	%rd126, %rd125, %rd5;
	setp.lt.u64 	%p28, %rd126, %rd5;
	selp.b64 	%rd127, 0, %rd5, %p28;
	sub.s64 	%rd128, %rd126, %rd127;
	selp.b64 	%rd129, %rd125, %rd128, %p27;
	mul.wide.u32 	%rd130, %r40, 4;
	add.s64 	%rd131, %rd1, %rd130;
	ld.global.u32 	%rd132, [%rd131];
	and.b64  	%rd133, %rd129, 4294967295;
	add.s64 	%rd134, %rd133, %rd132;
	setp.lt.u64 	%p29, %rd134, %rd5;
	selp.b64 	%rd135, 0, %rd5, %p29;
	cvt.u32.u64 	%r41, %rd134;
	cvt.u32.u64 	%r42, %rd135;
	sub.s32 	%r52, %r41, %r42;
$L__BB5_11:
	cvta.to.global.u64 	%rd136, %rd7;
	mul.wide.s32 	%rd137, %r1, 4;
	add.s64 	%rd138, %rd136, %rd137;
	st.global.u32 	[%rd138], %r52;
$L__BB5_12:
	ret;

}
	// .globl	_Z21fp_matrix_mul_barrettPKjS0_Pjiii
.visible .entry _Z21fp_matrix_mul_barrettPKjS0_Pjiii(
	.param .u64 .ptr .align 1 _Z21fp_matrix_mul_barrettPKjS0_Pjiii_param_0,
	.param .u64 .ptr .align 1 _Z21fp_matrix_mul_barrettPKjS0_Pjiii_param_1,
	.param .u64 .ptr .align 1 _Z21fp_matrix_mul_barrettPKjS0_Pjiii_param_2,
	.param .u32 _Z21fp_matrix_mul_barrettPKjS0_Pjiii_param_3,
	.param .u32 _Z21fp_matrix_mul_barrettPKjS0_Pjiii_param_4,
	.param .u32 _Z21fp_matrix_mul_barrettPKjS0_Pjiii_param_5
)
{
	.reg .pred 	%p<32>;
	.reg .b32 	%r<54>;
	.reg .b64 	%rd<160>;

	ld.param.u64 	%rd18, [_Z21fp_matrix_mul_barrettPKjS0_Pjiii_param_0];
	ld.param.u64 	%rd19, [_Z21fp_matrix_mul_barrettPKjS0_Pjiii_param_1];
	ld.param.u32 	%r18, [_Z21fp_matrix_mul_barrettPKjS0_Pjiii_param_3];
	ld.param.u32 	%r16, [_Z21fp_matrix_mul_barrettPKjS0_Pjiii_param_4];
	ld.param.u32 	%r17, [_Z21fp_matrix_mul_barrettPKjS0_Pjiii_param_5];
	cvta.to.global.u64 	%rd1, %rd19;
	cvta.to.global.u64 	%rd2, %rd18;
	mov.u32 	%r19, %ctaid.y;
	mov.u32 	%r20, %ntid.y;
	mov.u32 	%r21, %tid.y;
	mad.lo.s32 	%r1, %r19, %r20, %r21;
	mov.u32 	%r22, %ctaid.x;
	mov.u32 	%r23, %ntid.x;
	mov.u32 	%r24, %tid.x;
	mad.lo.s32 	%r2, %r22, %r23, %r24;
	setp.ge.s32 	%p1, %r1, %r18;
	setp.ge.s32 	%p2, %r2, %r17;
	or.pred  	%p3, %p1, %p2;
	@%p3 bra 	$L__BB6_12;
	setp.lt.s32 	%p4, %r16, 1;
	mov.b32 	%r53, 0;
	@%p4 bra 	$L__BB6_11;
	mul.lo.s32 	%r3, %r16, %r1;
	ld.const.u64 	%rd3, [MU];
	ld.const.u32 	%rd4, [PRIME_P];
	and.b32  	%r4, %r16, 3;
	setp.lt.u32 	%p5, %r16, 4;
	mov.b64 	%rd155, 0;
	mov.b32 	%r52, 0;
	@%p5 bra 	$L__BB6_5;
	and.b32  	%r27, %r16, 2147483644;
	neg.s32 	%r50, %r27;
	mul.wide.u32 	%rd23, %r3, 4;
	add.s64 	%rd24, %rd23, %rd2;
	add.s64 	%rd153, %rd24, 8;
	mov.b64 	%rd155, 0;
	mov.u32 	%r49, %r2;
$L__BB6_4:
	.pragma "nounroll";
	and.b32  	%r52, %r16, 2147483644;
	ld.global.u32 	%r28, [%rd153+-8];
	mul.wide.s32 	%rd25, %r49, 4;
	add.s64 	%rd26, %rd1, %rd25;
	ld.global.u32 	%r29, [%rd26];
	mul.wide.u32 	%rd27, %r29, %r28;
	shr.u64 	%rd28, %rd27, 30;
	mul.lo.s64 	%rd29, %rd28, %rd3;
	shr.u64 	%rd30, %rd29, 32;
	mul.lo.s64 	%rd31, %rd30, %rd4;
	sub.s64 	%rd32, %rd27, %rd31;
	setp.lt.u64 	%p6, %rd32, %rd4;
	sub.s64 	%rd33, %rd32, %rd4;
	setp.lt.u64 	%p7, %rd33, %rd4;
	selp.b64 	%rd34, 0, %rd4, %p7;
	sub.s64 	%rd35, %rd33, %rd34;
	selp.b64 	%rd36, %rd32, %rd35, %p6;
	and.b64  	%rd37, %rd155, 4294967295;
	and.b64  	%rd38, %rd36, 4294967295;
	add.s64 	%rd39, %rd38, %rd37;
	setp.lt.u64 	%p8, %rd39, %rd4;
	selp.b64 	%rd40, 0, %rd4, %p8;
	sub.s64 	%rd41, %rd39, %rd40;
	ld.global.u32 	%r30, [%rd153+-4];
	mul.wide.s32 	%rd42, %r17, 4;
	add.s64 	%rd43, %rd26, %rd42;
	ld.global.u32 	%r31, [%rd43];
	mul.wide.u32 	%rd44, %r31, %r30;
	shr.u64 	%rd45, %rd44, 30;
	mul.lo.s64 	%rd46, %rd45, %rd3;
	shr.u64 	%rd47, %rd46, 32;
	mul.lo.s64 	%rd48, %rd47, %rd4;
	sub.s64 	%rd49, %rd44, %rd48;
	setp.lt.u64 	%p9, %rd49, %rd4;
	sub.s64 	%rd50, %rd49, %rd4;
	setp.lt.u64 	%p10, %rd50, %rd4;
	selp.b64 	%rd51, 0, %rd4, %p10;
	sub.s64 	%rd52, %rd50, %rd51;
	selp.b64 	%rd53, %rd49, %rd52, %p9;
	and.b64  	%rd54, %rd41, 4294967295;
	and.b64  	%rd55, %rd53, 4294967295;
	add.s64 	%rd56, %rd55, %rd54;
	setp.lt.u64 	%p11, %rd56, %rd4;
	selp.b64 	%rd57, 0, %rd4, %p11;
	sub.s64 	%rd58, %rd56, %rd57;
	ld.global.u32 	%r32, [%rd153];
	add.s64 	%rd59, %rd43, %rd42;
	ld.global.u32 	%r33, [%rd59];
	mul.wide.u32 	%rd60, %r33, %r32;
	shr.u64 	%rd61, %rd60, 30;
	mul.lo.s64 	%rd62, %rd61, %rd3;
	shr.u64 	%rd63, %rd62, 32;
	mul.lo.s64 	%rd64, %rd63, %rd4;
	sub.s64 	%rd65, %rd60, %rd64;
	setp.lt.u64 	%p12, %rd65, %rd4;
	sub.s64 	%rd66, %rd65, %rd4;
	setp.lt.u64 	%p13, %rd66, %rd4;
	selp.b64 	%rd67, 0, %rd4, %p13;
	sub.s64 	%rd68, %rd66, %rd67;
	selp.b64 	%rd69, %rd65, %rd68, %p12;
	and.b64  	%rd70, %rd58, 4294967295;
	and.b64  	%rd71, %rd69, 4294967295;
	add.s64 	%rd72, %rd71, %rd70;
	setp.lt.u64 	%p14, %rd72, %rd4;
	selp.b64 	%rd73, 0, %rd4, %p14;
	sub.s64 	%rd74, %rd72, %rd73;
	ld.global.u32 	%r34, [%rd153+4];
	add.s64 	%rd75, %rd59, %rd42;
	ld.global.u32 	%r35, [%rd75];
	mul.wide.u32 	%rd76, %r35, %r34;
	shr.u64 	%rd77, %rd76, 30;
	mul.lo.s64 	%rd78, %rd77, %rd3;
	shr.u64 	%rd79, %rd78, 32;
	mul.lo.s64 	%rd80, %rd79, %rd4;
	sub.s64 	%rd81, %rd76, %rd80;
	setp.lt.u64 	%p15, %rd81, %rd4;
	sub.s64 	%rd82, %rd81, %rd4;
	setp.lt.u64 	%p16, %rd82, %rd4;
	selp.b64 	%rd83, 0, %rd4, %p16;
	sub.s64 	%rd84, %rd82, %rd83;
	selp.b64 	%rd85, %rd81, %rd84, %p15;
	and.b64  	%rd86, %rd74, 4294967295;
	and.b64  	%rd87, %rd85, 4294967295;
	add.s64 	%rd88, %rd87, %rd86;
	setp.lt.u64 	%p17, %rd88, %rd4;
	selp.b64 	%rd89, 0, %rd4, %p17;
	sub.s64 	%rd155, %rd88, %rd89;
	add.s32 	%r50, %r50, 4;
	shl.b32 	%r36, %r17, 2;
	add.s32 	%r49, %r49, %r36;
	add.s64 	%rd153, %rd153, 16;
	setp.ne.s32 	%p18, %r50, 0;
	@%p18 bra 	$L__BB6_4;
$L__BB6_5:
	setp.eq.s32 	%p19, %r4, 0;
	@%p19 bra 	$L__BB6_10;
	setp.eq.s32 	%p20, %r4, 1;
	@%p20 bra 	$L__BB6_8;
	add.s32 	%r37, %r52, %r3;
	mul.wide.u32 	%rd91, %r37, 4;
	add.s64 	%rd92, %rd2, %rd91;
	ld.global.u32 	%r38, [%rd92];
	mad.lo.s32 	%r39, %r52, %r17, %r2;
	mul.wide.s32 	%rd93, %r39, 4;
	add.s64 	%rd94, %rd1, %rd93;
	ld.global.u32 	%r40, [%rd94];
	mul.wide.u32 	%rd95, %r40, %r38;
	shr.u64 	%rd96, %rd95, 30;
	mul.lo.s64 	%rd97, %rd96, %rd3;
	shr.u64 	%rd98, %rd97, 32;
	mul.lo.s64 	%rd99, %rd98, %rd4;
	sub.s64 	%rd100, %rd95, %rd99;
	setp.lt.u64 	%p21, %rd100, %rd4;
	sub.s64 	%rd101, %rd100, %rd4;
	setp.lt.u64 	%p22, %rd101, %rd4;
	selp.b64 	%rd102, 0, %rd4, %p22;
	sub.s64 	%rd103, %rd101, %rd102;
	selp.b64 	%rd104, %rd100, %rd103, %p21;
	and.b64  	%rd105, %rd155, 4294967295;
	and.b64  	%rd106, %rd104, 4294967295;
	add.s64 	%rd107, %rd106, %rd105;
	setp.lt.u64 	%p23, %rd107, %rd4;
	selp.b64 	%rd108, 0, %rd4, %p23;
	sub.s64 	%rd109, %rd107, %rd108;
	cvt.u64.u32 	%rd110, %r3;
	cvt.u64.u32 	%rd111, %r52;
	add.s64 	%rd112, %rd111, %rd110;
	shl.b64 	%rd113, %rd112, 2;
	add.s64 	%rd114, %rd2, %rd113;
	ld.global.u32 	%r41, [%rd114+4];
	mul.wide.s32 	%rd115, %r17, 4;
	add.s64 	%rd116, %rd94, %rd115;
	ld.global.u32 	%r42, [%rd116];
	mul.wide.u32 	%rd117, %r42, %r41;
	shr.u64 	%rd118, %rd117, 30;
	mul.lo.s64 	%rd119, %rd118, %rd3;
	shr.u64 	%rd120, %rd119, 32;
	mul.lo.s64 	%rd121, %rd120, %rd4;
	sub.s64 	%rd122, %rd117, %rd121;
	setp.lt.u64 	%p24, %rd122, %rd4;
	sub.s64 	%rd123, %rd122, %rd4;
	setp.lt.u64 	%p25, %rd123, %rd4;
	selp.b64 	%rd124, 0, %rd4, %p25;
	sub.s64 	%rd125, %rd123, %rd124;
	selp.b64 	%rd126, %rd122, %rd125, %p24;
	and.b64  	%rd127, %rd109, 4294967295;
	and.b64  	%rd128, %rd126, 4294967295;
	add.s64 	%rd129, %rd128, %rd127;
	setp.lt.u64 	%p26, %rd129, %rd4;
	selp.b64 	%rd130, 0, %rd4, %p26;
	sub.s64 	%rd155, %rd129, %rd130;
	add.s32 	%r52, %r52, 2;
$L__BB6_8:
	and.b32  	%r43, %r16, 1;
	setp.eq.b32 	%p27, %r43, 1;
	not.pred 	%p28, %p27;
	@%p28 bra 	$L__BB6_10;
	add.s32 	%r44, %r52, %r3;
	mul.wide.u32 	%rd131, %r44, 4;
	add.s64 	%rd132, %rd2, %rd131;
	ld.global.u32 	%r45, [%rd132];
	mad.lo.s32 	%r46, %r52, %r17, %r2;
	mul.wide.s32 	%rd133, %r46, 4;
	add.s64 	%rd134, %rd1, %rd133;
	ld.global.u32 	%r47, [%rd134];
	mul.wide.u32 	%rd135, %r47, %r45;
	shr.u64 	%rd136, %rd135, 30;
	mul.lo.s64 	%rd137, %rd136, %rd3;
	shr.u64 	%rd138, %rd137, 32;
	mul.lo.s64 	%rd139, %rd138, %rd4;
	sub.s64 	%rd140, %rd135, %rd139;
	setp.lt.u64 	%p29, %rd140, %rd4;
	sub.s64 	%rd141, %rd140, %rd4;
	setp.lt.u64 	%p30, %rd141, %rd4;
	selp.b64 	%rd142, 0, %rd4, %p30;
	sub.s64 	%rd143, %rd141, %rd142;
	selp.b64 	%rd144, %rd140, %rd143, %p29;
	and.b64  	%rd145, %rd155, 4294967295;
	and.b64  	%rd146, %rd144, 4294967295;
	add.s64 	%rd147, %rd146, %rd145;
	setp.lt.u64 	%p31, %rd147, %rd4;
	selp.b64 	%rd148, 0, %rd4, %p31;
	sub.s64 	%rd155, %rd147, %rd148;
$L__BB6_10:
	cvt.u32.u64 	%r53, %rd155;
$L__BB6_11:
	ld.param.u64 	%rd152, [_Z21fp_matrix_mul_barrettPKjS0_Pjiii_param_2];
	mad.lo.s32 	%r48, %r17, %r1, %r2;
	cvta.to.global.u64 	%rd149, %rd152;
	mul.wide.s32 	%rd150, %r48, 4;
	add.s64 	%rd151, %rd149, %rd150;
	st.global.u32 	[%rd151], %r53;
$L__BB6_12:
	ret;

}


// ===== COMPILED SASS (sm_100) =====

	.target	sm_100

	.elftype	@"ET_EXEC"


//--------------------- .note.nv.tkinfo           --------------------------
	.section	.note.nv.tkinfo,"",@"SHT_NOTE"
	.sectionflags	@"SHF_NOTE_NV_TKINFO"
	.tkinfo
        /*0018*/ 	.word	0x00000002
        /*0030*/ 	.string	""
        /*0030*/ 	.string	"ptxas"
        /*0030*/ 	.string	"Cuda compilation tools, release 13.0, V13.0.88"
        /*0030*/ 	.string	"Build cuda_13.0.r13.0/compiler.36424714_0"
        /*0030*/ 	.string	"-arch sm_100 -m 64 "



//--------------------- .note.nv.cuinfo           --------------------------
	.section	.note.nv.cuinfo,"",@"SHT_NOTE"
	.sectionflags	@"SHF_NOTE_NV_CUINFO"
        /*0018*/ 	.short	0x0002
        /*001a*/ 	.short	0x0064
        /*001c*/ 	.short	0x0082
	.zero		2


//--------------------- .nv.info                  --------------------------
	.section	.nv.info,"",@"SHT_CUDA_INFO"
	.align	4


	//----- nvinfo : EIATTR_REGCOUNT
	.align		4
        /*0000*/ 	.byte	0x04, 0x2f
        /*0002*/ 	.short	(.L_4 - .L_3)
	.align		4
.L_3:
        /*0004*/ 	.word	index@(_Z21fp_add_arrays_barrettPKjS0_Pji)
        /*0008*/ 	.word	0x0000000e


	//----- nvinfo : EIATTR_FRAME_SIZE
	.align		4
.L_4:
        /*000c*/ 	.byte	0x04, 0x11
        /*000e*/ 	.short	(.L_6 - .L_5)
	.align		4
.L_5:
        /*0010*/ 	.word	index@(_Z21fp_add_arrays_barrettPKjS0_Pji)
        /*0014*/ 	.word	0x00000000


	//----- nvinfo : EIATTR_REGCOUNT
	.align		4
.L_6:
        /*0018*/ 	.byte	0x04, 0x2f
        /*001a*/ 	.short	(.L_8 - .L_7)
	.align		4
.L_7:
        /*001c*/ 	.word	index@(_Z21fp_sub_arrays_barrettPKjS0_Pji)
        /*0020*/ 	.word	0x0000000c


	//----- nvinfo : EIATTR_FRAME_SIZE
	.align		4
.L_8:
        /*0024*/ 	.byte	0x04, 0x11
        /*0026*/ 	.short	(.L_10 - .L_9)
	.align		4
.L_9:
        /*0028*/ 	.word	index@(_Z21fp_sub_arrays_barrettPKjS0_Pji)
        /*002c*/ 	.word	0x00000000


	//----- nvinfo : EIATTR_REGCOUNT
	.align		4
.L_10:
        /*0030*/ 	.byte	0x04, 0x2f
        /*0032*/ 	.short	(.L_12 - .L_11)
	.align		4
.L_11:
        /*0034*/ 	.word	index@(_Z21fp_mul_arrays_barrettPKjS0_Pji)
        /*0038*/ 	.word	0x00000010


	//----- nvinfo : EIATTR_FRAME_SIZE
	.align		4
.L_12:
        /*003c*/ 	.byte	0x04, 0x11
        /*003e*/ 	.short	(.L_14 - .L_13)
	.align		4
.L_13:
        /*0040*/ 	.word	index@(_Z21fp_mul_arrays_barrettPKjS0_Pji)
        /*0044*/ 	.word	0x00000000


	//----- nvinfo : EIATTR_REGCOUNT
	.align		4
.L_14:
        /*0048*/ 	.byte	0x04, 0x2f
        /*004a*/ 	.short	(.L_16 - .L_15)
	.align		4
.L_15:
        /*004c*/ 	.word	index@(_Z21fp_pow_arrays_barrettPKjS0_Pji)
        /*0050*/ 	.word	0x0000000e


	//----- nvinfo : EIATTR_FRAME_SIZE
	.align		4
.L_16:
        /*0054*/ 	.byte	0x04, 0x11
        /*0056*/ 	.short	(.L_18 - .L_17)
	.align		4
.L_17:
        /*0058*/ 	.word	index@(_Z21fp_pow_arrays_barrettPKjS0_Pji)
        /*005c*/ 	.word	0x00000000


	//----- nvinfo : EIATTR_REGCOUNT
	.align		4
.L_18:
        /*0060*/ 	.byte	0x04, 0x2f
        /*0062*/ 	.short	(.L_20 - .L_19)
	.align		4
.L_19:
        /*0064*/ 	.word	index@(_Z21fp_inv_arrays_barrettPKjPji)
        /*0068*/ 	.word	0x0000001e


	//----- nvinfo : EIATTR_FRAME_SIZE
	.align		4
.L_20:
        /*006c*/ 	.byte	0x04, 0x11
        /*006e*/ 	.short	(.L_22 - .L_21)
	.align		4
.L_21:
        /*0070*/ 	.word	index@($__internal_0_$__cuda_sm20_div_s64)
        /*0074*/ 	.word	0x00000000


	//----- nvinfo : EIATTR_FRAME_SIZE
	.align		4
.L_22:
        /*0078*/ 	.byte	0x04, 0x11
        /*007a*/ 	.short	(.L_24 - .L_23)
	.align		4
.L_23:
        /*007c*/ 	.word	index@(_Z21fp_inv_arrays_barrettPKjPji)
        /*0080*/ 	.word	0x00000000


	//----- nvinfo : EIATTR_REGCOUNT
	.align		4
.L_24:
        /*0084*/ 	.byte	0x04, 0x2f
        /*0086*/ 	.short	(.L_26 - .L_25)
	.align		4
.L_25:
        /*0088*/ 	.word	index@(_Z20fp_poly_eval_barrettPKjiS0_Pji)
        /*008c*/ 	.word	0x00000018


	//----- nvinfo : EIATTR_FRAME_SIZE
	.align		4
.L_26:
        /*0090*/ 	.byte	0x04, 0x11
        /*0092*/ 	.short	(.L_28 - .L_27)
	.align		4
.L_27:
        /*0094*/ 	.word	index@(_Z20fp_poly_eval_barrettPKjiS0_Pji)
        /*0098*/ 	.word	0x00000000


	//----- nvinfo : EIATTR_REGCOUNT
	.align		4
.L_28:
        /*009c*/ 	.byte	0x04, 0x2f
        /*009e*/ 	.short	(.L_30 - .L_29)
	.align		4
.L_29:
        /*00a0*/ 	.word	index@(_Z21fp_matrix_mul_barrettPKjS0_Pjiii)
        /*00a4*/ 	.word	0x0000001e


	//----- nvinfo : EIATTR_FRAME_SIZE
	.align		4
.L_30:
        /*00a8*/ 	.byte	0x04, 0x11
        /*00aa*/ 	.short	(.L_32 - .L_31)
	.align		4
.L_31:
        /*00ac*/ 	.word	index@(_Z21fp_matrix_mul_barrettPKjS0_Pjiii)
        /*00b0*/ 	.word	0x00000000


	//----- nvinfo : EIATTR_MIN_STACK_SIZE
	.align		4
.L_32:
        /*00b4*/ 	.byte	0x04, 0x12
        /*00b6*/ 	.short	(.L_34 - .L_33)
	.align		4
.L_33:
        /*00b8*/ 	.word	index@(_Z21fp_matrix_mul_barrettPKjS0_Pjiii)
        /*00bc*/ 	.word	0x00000000


	//----- nvinfo : EIATTR_MIN_STACK_SIZE
	.align		4
.L_34:
        /*00c0*/ 	.byte	0x04, 0x12
        /*00c2*/ 	.short	(.L_36 - .L_35)
	.align		4
.L_35:
        /*00c4*/ 	.word	index@(_Z20fp_poly_eval_barrettPKjiS0_Pji)
        /*00c8*/ 	.word	0x00000000


	//----- nvinfo : EIATTR_MIN_STACK_SIZE
	.align		4
.L_36:
        /*00cc*/ 	.byte	0x04, 0x12
        /*00ce*/ 	.short	(.L_38 - .L_37)
	.align		4
.L_37:
        /*00d0*/ 	.word	index@(_Z21fp_inv_arrays_barrettPKjPji)
        /*00d4*/ 	.word	0x00000000


	//----- nvinfo : EIATTR_MIN_STACK_SIZE
	.align		4
.L_38:
        /*00d8*/ 	.byte	0x04, 0x12
        /*00da*/ 	.short	(.L_40 - .L_39)
	.align		4
.L_39:
        /*00dc*/ 	.word	index@(_Z21fp_pow_arrays_barrettPKjS0_Pji)
        /*00e0*/ 	.word	0x00000000


	//----- nvinfo : EIATTR_MIN_STACK_SIZE
	.align		4
.L_40:
        /*00e4*/ 	.byte	0x04, 0x12
        /*00e6*/ 	.short	(.L_42 - .L_41)
	.align		4
.L_41:
        /*00e8*/ 	.word	index@(_Z21fp_mul_arrays_barrettPKjS0_Pji)
        /*00ec*/ 	.word	0x00000000


	//----- nvinfo : EIATTR_MIN_STACK_SIZE
	.align		4
.L_42:
        /*00f0*/ 	.byte	0x04, 0x12
        /*00f2*/ 	.short	(.L_44 - .L_43)
	.align		4
.L_43:
        /*00f4*/ 	.word	index@(_Z21fp_sub_arrays_barrettPKjS0_Pji)
        /*00f8*/ 	.word	0x00000000


	//----- nvinfo : EIATTR_MIN_STACK_SIZE
	.align		4
.L_44:
        /*00fc*/ 	.byte	0x04, 0x12
        /*00fe*/ 	.short	(.L_46 - .L_45)
	.align		4
.L_45:
        /*0100*/ 	.word	index@(_Z21fp_add_arrays_barrettPKjS0_Pji)
        /*0104*/ 	.word	0x00000000
.L_46:


//--------------------- .nv.compat                --------------------------
	.section	.nv.compat,"",@"SHT_CUDA_COMPAT_INFO"
	.align	4
        /*0000*/ 	.byte	0x02, 0x09, 0x00, 0x00, 0x02, 0x02, 0x01, 0x00, 0x02, 0x05, 0x05, 0x00, 0x03, 0x07, 0x01, 0x01
        /*0010*/ 	.byte	0x02, 0x03, 0x00, 0x00, 0x02, 0x06, 0x01, 0x00, 0x04, 0x0b, 0x08, 0x00, 0x09, 0x00, 0x00, 0x00
        /*0020*/ 	.byte	0x00, 0x00, 0x00, 0x00


//--------------------- .nv.info._Z21fp_matrix_mul_barrettPKjS0_Pjiii --------------------------
	.section	.nv.info._Z21fp_matrix_mul_barrettPKjS0_Pjiii,"",@"SHT_CUDA_INFO"
	.sectionflags	@""
	.align	4


	//----- nvinfo : EIATTR_CUDA_API_VERSION
	.align		4
        /*0000*/ 	.byte	0x04, 0x37
        /*0002*/ 	.short	(.L_48 - .L_47)
.L_47:
        /*0004*/ 	.word	0x00000082


	//----- nvinfo : EIATTR_KPARAM_INFO
	.align		4
.L_48:
        /*0008*/ 	.byte	0x04, 0x17
        /*000a*/ 	.short	(.L_50 - .L_49)
.L_49:
        /*000c*/ 	.word	0x00000000
        /*0010*/ 	.short	0x0005
        /*0012*/ 	.short	0x0020
        /*0014*/ 	.byte	0x00, 0xf0, 0x11, 0x00


	//----- nvinfo : EIATTR_KPARAM_INFO
	.align		4
.L_50:
        /*0018*/ 	.byte	0x04, 0x17
        /*001a*/ 	.short	(.L_52 - .L_51)
.L_51:
        /*001c*/ 	.word	0x00000000
        /*0020*/ 	.short	0x0004
        /*0022*/ 	.short	0x001c
        /*0024*/ 	.byte	0x00, 0xf0, 0x11, 0x00


	//----- nvinfo : EIATTR_KPARAM_INFO
	.align		4
.L_52:
        /*0028*/ 	.byte	0x04, 0x17
        /*002a*/ 	.short	(.L_54 - .L_53)
.L_53:
        /*002c*/ 	.word	0x00000000
        /*0030*/ 	.short	0x0003
        /*0032*/ 	.short	0x0018
        /*0034*/ 	.byte	0x00, 0xf0, 0x11, 0x00


	//----- nvinfo : EIATTR_KPARAM_INFO
	.align		4
.L_54:
        /*0038*/ 	.byte	0x04, 0x17
        /*003a*/ 	.short	(.L_56 - .L_55)
.L_55:
        /*003c*/ 	.word	0x00000000
        /*0040*/ 	.short	0x0002
        /*0042*/ 	.short	0x0010
        /*0044*/ 	.byte	0x00, 0xf5, 0x21, 0x00


	//----- nvinfo : EIATTR_KPARAM_INFO
	.align		4
.L_56:
        /*0048*/ 	.byte	0x04, 0x17
        /*004a*/ 	.short	(.L_58 - .L_57)
.L_57:
        /*004c*/ 	.word	0x00000000
        /*0050*/ 	.short	0x0001
        /*0052*/ 	.short	0x0008
        /*0054*/ 	.byte	0x00, 0xf5, 0x21, 0x00


	//----- nvinfo : EIATTR_KPARAM_INFO
	.align		4
.L_58:
        /*0058*/ 	.byte	0x04, 0x17
        /*005a*/ 	.short	(.L_60 - .L_59)
.L_59:
        /*005c*/ 	.word	0x00000000
        /*0060*/ 	.short	0x0000
        /*0062*/ 	.short	0x0000
        /*0064*/ 	.byte	0x00, 0xf5, 0x21, 0x00


	//----- nvinfo : EIATTR_SPARSE_MMA_MASK
	.align		4
.L_60:
        /*0068*/ 	.byte	0x03, 0x50
        /*006a*/ 	.short	0x0000


	//----- nvinfo : EIATTR_MAXREG_COUNT
	.align		4
        /*006c*/ 	.byte	0x03, 0x1b
        /*006e*/ 	.short	0x00ff


	//----- nvinfo : EIATTR_MERCURY_ISA_VERSION
	.align		4
        /*0070*/ 	.byte	0x03, 0x5f
        /*0072*/ 	.short	0x0101


	//----- nvinfo : EIATTR_VRC_CTA_INIT_COUNT
	.align		4
        /*0074*/ 	.byte	0x02, 0x4a
	.zero		1
	.zero		1


	//----- nvinfo : EIATTR_EXIT_INSTR_OFFSETS
	.align		4
        /*0078*/ 	.byte	0x04, 0x1c
        /*007a*/ 	.short	(.L_62 - .L_61)


	//   ....[0]....
.L_61:
        /*007c*/ 	.word	0x000000d0


	//   ....[1]....
        /*0080*/ 	.word	0x000011b0


	//----- nvinfo : EIATTR_CBANK_PARAM_SIZE
	.align		4
.L_62:
        /*0084*/ 	.byte	0x03, 0x19
        /*0086*/ 	.short	0x0024


	//----- nvinfo : EIATTR_PARAM_CBANK
	.align		4
        /*0088*/ 	.byte	0x04, 0x0a
        /*008a*/ 	.short	(.L_64 - .L_63)
	.align		4
.L_63:
        /*008c*/ 	.word	index@(.nv.constant0._Z21fp_matrix_mul_barrettPKjS0_Pjiii)
        /*0090*/ 	.short	0x0380
        /*0092*/ 	.short	0x0024


	//----- nvinfo : EIATTR_SW_WAR
	.align		4
.L_64:
        /*0094*/ 	.byte	0x04, 0x36
        /*0096*/ 	.short	(.L_66 - .L_65)
.L_65:
        /*0098*/ 	.word	0x00000008
.L_66:


//--------------------- .nv.info._Z20fp_poly_eval_barrettPKjiS0_Pji --------------------------
	.section	.nv.info._Z20fp_poly_eval_barrettPKjiS0_Pji,"",@"SHT_CUDA_INFO"
	.sectionflags	@""
	.align	4


	//----- nvinfo : EIATTR_CUDA_API_VERSION
	.align		4
        /*0000*/ 	.byte	0x04, 0x37
        /*0002*/ 	.short	(.L_68 - .L_67)
.L_67:
        /*0004*/ 	.word	0x00000082


	//----- nvinfo : EIATTR_KPARAM_INFO
	.align		4
.L_68:
        /*0008*/ 	.byte	0x04, 0x17
        /*000a*/ 	.short	(.L_70 - .L_69)
.L_69:
        /*000c*/ 	.word	0x00000000
        /*0010*/ 	.short	0x0004
        /*0012*/ 	.short	0x0020
        /*0014*/ 	.byte	0x00, 0xf0, 0x11, 0x00


	//----- nvinfo : EIATTR_KPARAM_INFO
	.align		4
.L_70:
        /*0018*/ 	.byte	0x04, 0x17
        /*001a*/ 	.short	(.L_72 - .L_71)
.L_71:
        /*001c*/ 	.word	0x00000000
        /*0020*/ 	.short	0x0003
        /*0022*/ 	.short	0x0018
        /*0024*/ 	.byte	0x00, 0xf5, 0x21, 0x00


	//----- nvinfo : EIATTR_KPARAM_INFO
	.align		4
.L_72:
        /*0028*/ 	.byte	0x04, 0x17
        /*002a*/ 	.short	(.L_74 - .L_73)
.L_73:
        /*002c*/ 	.word	0x00000000
        /*0030*/ 	.short	0x0002
        /*0032*/ 	.short	0x0010
        /*0034*/ 	.byte	0x00, 0xf5, 0x21, 0x00


	//----- nvinfo : EIATTR_KPARAM_INFO
	.align		4
.L_74:
        /*0038*/ 	.byte	0x04, 0x17
        /*003a*/ 	.short	(.L_76 - .L_75)
.L_75:
        /*003c*/ 	.word	0x00000000
        /*0040*/ 	.short	0x0001
        /*0042*/ 	.short	0x0008
        /*0044*/ 	.byte	0x00, 0xf0, 0x11, 0x00


	//----- nvinfo : EIATTR_KPARAM_INFO
	.align		4
.L_76:
        /*0048*/ 	.byte	0x04, 0x17
        /*004a*/ 	.short	(.L_78 - .L_77)
.L_77:
        /*004c*/ 	.word	0x00000000
        /*0050*/ 	.short	0x0000
        /*0052*/ 	.short	0x0000
        /*0054*/ 	.byte	0x00, 0xf5, 0x21, 0x00


	//----- nvinfo : EIATTR_SPARSE_MMA_MASK
	.align		4
.L_78:
        /*0058*/ 	.byte	0x03, 0x50
        /*005a*/ 	.short	0x0000


	//----- nvinfo : EIATTR_MAXREG_COUNT
	.align		4
        /*005c*/ 	.byte	0x03, 0x1b
        /*005e*/ 	.short	0x00ff


	//----- nvinfo : EIATTR_MERCURY_ISA_VERSION
	.align		4
        /*0060*/ 	.byte	0x03, 0x5f
        /*0062*/ 	.short	0x0101


	//----- nvinfo : EIATTR_VRC_CTA_INIT_COUNT
	.align		4
        /*0064*/ 	.byte	0x02, 0x4a
	.zero		1
	.zero		1


	//----- nvinfo : EIATTR_EXIT_INSTR_OFFSETS
	.align		4
        /*0068*/ 	.byte	0x04, 0x1c
        /*006a*/ 	.short	(.L_80 - .L_79)


	//   ....[0]....
.L_79:
        /*006c*/ 	.word	0x00000070


	//   ....[1]....
        /*0070*/ 	.word	0x00001090


	//----- nvinfo : EIATTR_CBANK_PARAM_SIZE
	.align		4
.L_80:
        /*0074*/ 	.byte	0x03, 0x19
        /*0076*/ 	.short	0x0024


	//----- nvinfo : EIATTR_PARAM_CBANK
	.align		4
        /*0078*/ 	.byte	0x04, 0x0a
        /*007a*/ 	.short	(.L_82 - .L_81)
	.align		4
.L_81:
        /*007c*/ 	.word	index@(.nv.constant0._Z20fp_poly_eval_barrettPKjiS0_Pji)
        /*0080*/ 	.short	0x0380
        /*0082*/ 	.short	0x0024


	//----- nvinfo : EIATTR_SW_WAR
	.align		4
.L_82:
        /*0084*/ 	.byte	0x04, 0x36
        /*0086*/ 	.short	(.L_84 - .L_83)
.L_83:
        /*0088*/ 	.word	0x00000008
.L_84:


//--------------------- .nv.info._Z21fp_inv_arrays_barrettPKjPji --------------------------
	.section	.nv.info._Z21fp_inv_arrays_barrettPKjPji,"",@"SHT_CUDA_INFO"
	.sectionflags	@""
	.align	4


	//----- nvinfo : EIATTR_CUDA_API_VERSION
	.align		4
        /*0000*/ 	.byte	0x04, 0x37
        /*0002*/ 	.short	(.L_86 - .L_85)
.L_85:
        /*0004*/ 	.word	0x00000082


	//----- nvinfo : EIATTR_KPARAM_INFO
	.align		4
.L_86:
        /*0008*/ 	.byte	0x04, 0x17
        /*000a*/ 	.short	(.L_88 - .L_87)
.L_87:
        /*000c*/ 	.word	0x00000000
        /*0010*/ 	.short	0x0002
        /*0012*/ 	.short	0x0010
        /*0014*/ 	.byte	0x00, 0xf0, 0x11, 0x00


	//----- nvinfo : EIATTR_KPARAM_INFO
	.align		4
.L_88:
        /*0018*/ 	.byte	0x04, 0x17
        /*001a*/ 	.short	(.L_90 - .L_89)
.L_89:
        /*001c*/ 	.word	0x00000000
        /*0020*/ 	.short	0x0001
        /*0022*/ 	.short	0x0008
        /*0024*/ 	.byte	0x00, 0xf5, 0x21, 0x00


	//----- nvinfo : EIATTR_KPARAM_INFO
	.align		4
.L_90:
        /*0028*/ 	.byte	0x04, 0x17
        /*002a*/ 	.short	(.L_92 - .L_91)
.L_91:
        /*002c*/ 	.word	0x00000000
        /*0030*/ 	.short	0x0000
        /*0032*/ 	.short	0x0000
        /*0034*/ 	.byte	0x00, 0xf5, 0x21, 0x00


	//----- nvinfo : EIATTR_SPARSE_MMA_MASK
	.align		4
.L_92:
        /*0038*/ 	.byte	0x03, 0x50
        /*003a*/ 	.short	0x0000


	//----- nvinfo : EIATTR_MAXREG_COUNT
	.align		4
        /*003c*/ 	.byte	0x03, 0x1b
        /*003e*/ 	.short	0x00ff


	//----- nvinfo : EIATTR_MERCURY_ISA_VERSION
	.align		4
        /*0040*/ 	.byte	0x03, 0x5f
        /*0042*/ 	.short	0x0101


	//----- nvinfo : EIATTR_VRC_CTA_INIT_COUNT
	.align		4
        /*0044*/ 	.byte	0x02, 0x4a
	.zero		1
	.zero		1


	//----- nvinfo : EIATTR_EXIT_INSTR_OFFSETS
	.align		4
        /*0048*/ 	.byte	0x04, 0x1c
        /*004a*/ 	.short	(.L_94 - .L_93)


	//   ....[0]....
.L_93:
        /*004c*/ 	.word	0x00000070


	//   ....[1]....
        /*0050*/ 	.word	0x00000570


	//----- nvinfo : EIATTR_CRS_STACK_SIZE
	.align		4
.L_94:
        /*0054*/ 	.byte	0x04, 0x1e
        /*0056*/ 	.short	(.L_96 - .L_95)
.L_95:
        /*0058*/ 	.word	0x00000000


	//----- nvinfo : EIATTR_CBANK_PARAM_SIZE
	.align		4
.L_96:
        /*005c*/ 	.byte	0x03, 0x19
        /*005e*/ 	.short	0x0014


	//----- nvinfo : EIATTR_PARAM_CBANK
	.align		4
        /*0060*/ 	.byte	0x04, 0x0a
        /*0062*/ 	.short	(.L_98 - .L_97)
	.align		4
.L_97:
        /*0064*/ 	.word	index@(.nv.constant0._Z21fp_inv_arrays_barrettPKjPji)
        /*0068*/ 	.short	0x0380
        /*006a*/ 	.short	0x0014


	//----- nvinfo : EIATTR_SW_WAR
	.align		4
.L_98:
        /*006c*/ 	.byte	0x04, 0x36
        /*006e*/ 	.short	(.L_100 - .L_99)
.L_99:
        /*0070*/ 	.word	0x00000008
.L_100:


//--------------------- .nv.info._Z21fp_pow_arrays_barrettPKjS0_Pji --------------------------
	.section	.nv.info._Z21fp_pow_arrays_barrettPKjS0_Pji,"",@"SHT_CUDA_INFO"
	.sectionflags	@""
	.align	4


	//----- nvinfo : EIATTR_CUDA_API_VERSION
	.align		4
        /*0000*/ 	.byte	0x04, 0x37
        /*0002*/ 	.short	(.L_102 - .L_101)
.L_101:
        /*0004*/ 	.word	0x00000082


	//----- nvinfo : EIATTR_KPARAM_INFO
	.align		4
.L_102:
        /*0008*/ 	.byte	0x04, 0x17
        /*000a*/ 	.short	(.L_104 - .L_103)
.L_103:
        /*000c*/ 	.word	0x00000000
        /*0010*/ 	.short	0x0003
        /*0012*/ 	.short	0x0018
        /*0014*/ 	.byte	0x00, 0xf0, 0x11, 0x00


	//----- nvinfo : EIATTR_KPARAM_INFO
	.align		4
.L_104:
        /*0018*/ 	.byte	0x04, 0x17
        /*001a*/ 	.short	(.L_106 - .L_105)
.L_105:
        /*001c*/ 	.word	0x00000000
        /*0020*/ 	.short	0x0002
        /*0022*/ 	.short	0x0010
        /*0024*/ 	.byte	0x00, 0xf5, 0x21, 0x00


	//----- nvinfo : EIATTR_KPARAM_INFO
	.align		4
.L_106:
        /*0028*/ 	.byte	0x04, 0x17
        /*002a*/ 	.short	(.L_108 - .L_107)
.L_107:
        /*002c*/ 	.word	0x00000000
        /*0030*/ 	.short	0x0001
        /*0032*/ 	.short	0x0008
        /*0034*/ 	.byte	0x00, 0xf5, 0x21, 0x00


	//----- nvinfo : EIATTR_KPARAM_INFO
	.align		4
.L_108:
        /*0038*/ 	.byte	0x04, 0x17
        /*003a*/ 	.short	(.L_110 - .L_109)
.L_109:
        /*003c*/ 	.word	0x00000000
        /*0040*/ 	.short	0x0000
        /*0042*/ 	.short	0x0000
        /*0044*/ 	.byte	0x00, 0xf5, 0x21, 0x00


	//----- nvinfo : EIATTR_SPARSE_MMA_MASK
	.align		4
.L_110:
        /*0048*/ 	.byte	0x03, 0x50
        /*004a*/ 	.short	0x0000


	//----- nvinfo : EIATTR_MAXREG_COUNT
	.align		4
        /*004c*/ 	.byte	0x03, 0x1b
        /*004e*/ 	.short	0x00ff


	//----- nvinfo : EIATTR_MERCURY_ISA_VERSION
	.align		4
        /*0050*/ 	.byte	0x03, 0x5f
        /*0052*/ 	.short	0x0101


	//----- nvinfo : EIATTR_VRC_CTA_INIT_COUNT
	.align		4
        /*0054*/ 	.byte	0x02, 0x4a
	.zero		1
	.zero		1


	//----- nvinfo : EIATTR_EXIT_INSTR_OFFSETS
	.align		4
        /*0058*/ 	.byte	0x04, 0x1c
        /*005a*/ 	.short	(.L_112 - .L_111)


	//   ....[0]....
.L_111:
        /*005c*/ 	.word	0x00000070


	//   ....[1]....
        /*0060*/ 	.word	0x00000660


	//----- nvinfo : EIATTR_CRS_STACK_SIZE
	.align		4
.L_112:
        /*0064*/ 	.byte	0x04, 0x1e
        /*0066*/ 	.short	(.L_114 - .L_113)
.L_113:
        /*0068*/ 	.word	0x00000000


	//----- nvinfo : EIATTR_CBANK_PARAM_SIZE
	.align		4
.L_114:
        /*006c*/ 	.byte	0x03, 0x19
        /*006e*/ 	.short	0x001c


	//----- nvinfo : EIATTR_PARAM_CBANK
	.align		4
        /*0070*/ 	.byte	0x04, 0x0a
        /*0072*/ 	.short	(.L_116 - .L_115)
	.align		4
.L_115:
        /*0074*/ 	.word	index@(.nv.constant0._Z21fp_pow_arrays_barrettPKjS0_Pji)
        /*0078*/ 	.short	0x0380
        /*007a*/ 	.short	0x001c


	//----- nvinfo : EIATTR_SW_WAR
	.align		4
.L_116:
        /*007c*/ 	.byte	0x04, 0x36
        /*007e*/ 	.short	(.L_118 - .L_117)
.L_117:
        /*0080*/ 	.word	0x00000008
.L_118:


//--------------------- .nv.info._Z21fp_mul_arrays_barrettPKjS0_Pji --------------------------
	.section	.nv.info._Z21fp_mul_arrays_barrettPKjS0_Pji,"",@"SHT_CUDA_INFO"
	.sectionflags	@""
	.align	4


	//----- nvinfo : EIATTR_CUDA_API_VERSION
	.align		4
        /*0000*/ 	.byte	0x04, 0x37
        /*0002*/ 	.short	(.L_120 - .L_119)
.L_119:
        /*0004*/ 	.word	0x00000082


	//----- nvinfo : EIATTR_KPARAM_INFO
	.align		4
.L_120:
        /*0008*/ 	.byte	0x04, 0x17
        /*000a*/ 	.short	(.L_122 - .L_121)
.L_121:
        /*000c*/ 	.word	0x00000000
        /*0010*/ 	.short	0x0003
        /*0012*/ 	.short	0x0018
        /*0014*/ 	.byte	0x00, 0xf0, 0x11, 0x00


	//----- nvinfo : EIATTR_KPARAM_INFO
	.align		4
.L_122:
        /*0018*/ 	.byte	0x04, 0x17
        /*001a*/ 	.short	(.L_124 - .L_123)
.L_123:
        /*001c*/ 	.word	0x00000000
        /*0020*/ 	.short	0x0002
        /*0022*/ 	.short	0x0010
        /*0024*/ 	.byte	0x00, 0xf5, 0x21, 0x00


	//----- nvinfo : EIATTR_KPARAM_INFO
	.align		4
.L_124:
        /*0028*/ 	.byte	0x04, 0x17
        /*002a*/ 	.short	(.L_126 - .L_125)
.L_125:
        /*002c*/ 	.word	0x00000000
        /*0030*/ 	.short	0x0001
        /*0032*/ 	.short	0x0008
        /*0034*/ 	.byte	0x00, 0xf5, 0x21, 0x00


	//----- nvinfo : EIATTR_KPARAM_INFO
	.align		4
.L_126:
        /*0038*/ 	.byte	0x04, 0x17
        /*003a*/ 	.short	(.L_128 - .L_127)
.L_127:
        /*003c*/ 	.word	0x00000000
        /*0040*/ 	.short	0x0000
        /*0042*/ 	.short	0x0000
        /*0044*/ 	.byte	0x00, 0xf5, 0x21, 0x00


	//----- nvinfo : EIATTR_SPARSE_MMA_MASK
	.align		4
.L_128:
        /*0048*/ 	.byte	0x03, 0x50
        /*004a*/ 	.short	0x0000


	//----- nvinfo : EIATTR_MAXREG_COUNT
	.align		4
        /*004c*/ 	.byte	0x03, 0x1b
        /*004e*/ 	.short	0x00ff


	//----- nvinfo : EIATTR_MERCURY_ISA_VERSION
	.align		4
        /*0050*/ 	.byte	0x03, 0x5f
        /*0052*/ 	.short	0x0101


	//----- nvinfo : EIATTR_VRC_CTA_INIT_COUNT
	.align		4
        /*0054*/ 	.byte	0x02, 0x4a
	.zero		1
	.zero		1


	//----- nvinfo : EIATTR_EXIT_INSTR_OFFSETS
	.align		4
        /*0058*/ 	.byte	0x04, 0x1c
        /*005a*/ 	.short	(.L_130 - .L_129)


	//   ....[0]....
.L_129:
        /*005c*/ 	.word	0x00000070


	//   ....[1]....
        /*0060*/ 	.word	0x00000290


	//----- nvinfo : EIATTR_CBANK_PARAM_SIZE
	.align		4
.L_130:
        /*0064*/ 	.byte	0x03, 0x19
        /*0066*/ 	.short	0x001c


	//----- nvinfo : EIATTR_PARAM_CBANK
	.align		4
        /*0068*/ 	.byte	0x04, 0x0a
        /*006a*/ 	.short	(.L_132 - .L_131)
	.align		4
.L_131:
        /*006c*/ 	.word	index@(.nv.constant0._Z21fp_mul_arrays_barrettPKjS0_Pji)
        /*0070*/ 	.short	0x0380
        /*0072*/ 	.short	0x001c


	//----- nvinfo : EIATTR_SW_WAR
	.align		4
.L_132:
        /*0074*/ 	.byte	0x04, 0x36
        /*0076*/ 	.short	(.L_134 - .L_133)
.L_133:
        /*0078*/ 	.word	0x00000008
.L_134:


//--------------------- .nv.info._Z21fp_sub_arrays_barrettPKjS0_Pji --------------------------
	.section	.nv.info._Z21fp_sub_arrays_barrettPKjS0_Pji,"",@"SHT_CUDA_INFO"
	.sectionflags	@""
	.align	4


	//----- nvinfo : EIATTR_CUDA_API_VERSION
	.align		4
        /*0000*/ 	.byte	0x04, 0x37
        /*0002*/ 	.short	(.L_136 - .L_135)
.L_135:
        /*0004*/ 	.word	0x00000082


	//----- nvinfo : EIATTR_KPARAM_INFO
	.align		4
.L_136:
        /*0008*/ 	.byte	0x04, 0x17
        /*000a*/ 	.short	(.L_138 - .L_137)
.L_137:
        /*000c*/ 	.word	0x00000000
        /*0010*/ 	.short	0x0003
        /*0012*/ 	.short	0x0018
        /*0014*/ 	.byte	0x00, 0xf0, 0x11, 0x00


	//----- nvinfo : EIATTR_KPARAM_INFO
	.align		4
.L_138:
        /*0018*/ 	.byte	0x04, 0x17
        /*001a*/ 	.short	(.L_140 - .L_139)
.L_139:
        /*001c*/ 	.word	0x00000000
        /*0020*/ 	.short	0x0002
        /*0022*/ 	.short	0x0010
        /*0024*/ 	.byte	0x00, 0xf5, 0x21, 0x00


	//----- nvinfo : EIATTR_KPARAM_INFO
	.align		4
.L_140:
        /*0028*/ 	.byte	0x04, 0x17
        /*002a*/ 	.short	(.L_142 - .L_141)
.L_141:
        /*002c*/ 	.word	0x00000000
        /*0030*/ 	.short	0x0001
        /*0032*/ 	.short	0x0008
        /*0034*/ 	.byte	0x00, 0xf5, 0x21, 0x00


	//----- nvinfo : EIATTR_KPARAM_INFO
	.align		4
.L_142:
        /*0038*/ 	.byte	0x04, 0x17
        /*003a*/ 	.short	(.L_144 - .L_143)
.L_143:
        /*003c*/ 	.word	0x00000000
        /*0040*/ 	.short	0x0000
        /*0042*/ 	.short	0x0000
        /*0044*/ 	.byte	0x00, 0xf5, 0x21, 0x00


	//----- nvinfo : EIATTR_SPARSE_MMA_MASK
	.align		4
.L_144:
        /*0048*/ 	.byte	0x03, 0x50
        /*004a*/ 	.short	0x0000


	//----- nvinfo : EIATTR_MAXREG_COUNT
	.align		4
        /*004c*/ 	.byte	0x03, 0x1b
        /*004e*/ 	.short	0x00ff


	//----- nvinfo : EIATTR_MERCURY_ISA_VERSION
	.align		4
        /*0050*/ 	.byte	0x03, 0x5f
        /*0052*/ 	.short	0x0101


	//----- nvinfo : EIATTR_VRC_CTA_INIT_COUNT
	.align		4
        /*0054*/ 	.byte	0x02, 0x4a
	.zero		1
	.zero		1


	//----- nvinfo : EIATTR_EXIT_INSTR_OFFSETS
	.align		4
        /*0058*/ 	.byte	0x04, 0x1c
        /*005a*/ 	.short	(.L_146 - .L_145)


	//   ....[0]....
.L_145:
        /*005c*/ 	.word	0x00000070


	//   ....[1]....
        /*0060*/ 	.word	0x00000160


	//----- nvinfo : EIATTR_CBANK_PARAM_SIZE
	.align		4
.L_146:
        /*0064*/ 	.byte	0x03, 0x19
        /*0066*/ 	.short	0x001c


	//----- nvinfo : EIATTR_PARAM_CBANK
	.align		4
        /*0068*/ 	.byte	0x04, 0x0a
        /*006a*/ 	.short	(.L_148 - .L_147)
	.align		4
.L_147:
        /*006c*/ 	.word	index@(.nv.constant0._Z21fp_sub_arrays_barrettPKjS0_Pji)
        /*0070*/ 	.short	0x0380
        /*0072*/ 	.short	0x001c


	//----- nvinfo : EIATTR_SW_WAR
	.align		4
.L_148:
        /*0074*/ 	.byte	0x04, 0x36
        /*0076*/ 	.short	(.L_150 - .L_149)
.L_149:
        /*0078*/ 	.word	0x00000008
.L_150:


//--------------------- .nv.info._Z21fp_add_arrays_barrettPKjS0_Pji --------------------------
	.section	.nv.info._Z21fp_add_arrays_barrettPKjS0_Pji,"",@"SHT_CUDA_INFO"
	.sectionflags	@""
	.align	4


	//----- nvinfo : EIATTR_CUDA_API_VERSION
	.align		4
        /*0000*/ 	.byte	0x04, 0x37
        /*0002*/ 	.short	(.L_152 - .L_151)
.L_151:
        /*0004*/ 	.word	0x00000082


	//----- nvinfo : EIATTR_KPARAM_INFO
	.align		4
.L_152:
        /*0008*/ 	.byte	0x04, 0x17
        /*000a*/ 	.short	(.L_154 - .L_153)
.L_153:
        /*000c*/ 	.word	0x00000000
        /*0010*/ 	.short	0x0003
        /*0012*/ 	.short	0x0018
        /*0014*/ 	.byte	0x00, 0xf0, 0x11, 0x00


	//----- nvinfo : EIATTR_KPARAM_INFO
	.align		4
.L_154:
        /*0018*/ 	.byte	0x04, 0x17
        /*001a*/ 	.short	(.L_156 - .L_155)
.L_155:
        /*001c*/ 	.word	0x00000000
        /*0020*/ 	.short	0x0002
        /*0022*/ 	.short	0x0010
        /*0024*/ 	.byte	0x00, 0xf5, 0x21, 0x00


	//----- nvinfo : EIATTR_KPARAM_INFO
	.align		4
.L_156:
        /*0028*/ 	.byte	0x04, 0x17
        /*002a*/ 	.short	(.L_158 - .L_157)
.L_157:
        /*002c*/ 	.word	0x00000000
        /*0030*/ 	.short	0x0001
        /*0032*/ 	.short	0x0008
        /*0034*/ 	.byte	0x00, 0xf5, 0x21, 0x00


	//----- nvinfo : EIATTR_KPARAM_INFO
	.align		4
.L_158:
        /*0038*/ 	.byte	0x04, 0x17
        /*003a*/ 	.short	(.L_160 - .L_159)
.L_159:
        /*003c*/ 	.word	0x00000000
        /*0040*/ 	.short	0x0000
        /*0042*/ 	.short	0x0000
        /*0044*/ 	.byte	0x00, 0xf5, 0x21, 0x00


	//----- nvinfo : EIATTR_SPARSE_MMA_MASK
	.align		4
.L_160:
        /*0048*/ 	.byte	0x03, 0x50
        /*004a*/ 	.short	0x0000


	//----- nvinfo : EIATTR_MAXREG_COUNT
	.align		4
        /*004c*/ 	.byte	0x03, 0x1b
        /*004e*/ 	.short	0x00ff


	//----- nvinfo : EIATTR_MERCURY_ISA_VERSION
	.align		4
        /*0050*/ 	.byte	0x03, 0x5f
        /*0052*/ 	.short	0x0101


	//----- nvinfo : EIATTR_VRC_CTA_INIT_COUNT
	.align		4
        /*0054*/ 	.byte	0x02, 0x4a
	.zero		1
	.zero		1


	//----- nvinfo : EIATTR_EXIT_INSTR_OFFSETS
	.align		4
        /*0058*/ 	.byte	0x04, 0x1c
        /*005a*/ 	.short	(.L_162 - .L_161)


	//   ....[0]....
.L_161:
        /*005c*/ 	.word	0x00000070


	//   ....[1]....
        /*0060*/ 	.word	0x00000190


	//----- nvinfo : EIATTR_CBANK_PARAM_SIZE
	.align		4
.L_162:
        /*0064*/ 	.byte	0x03, 0x19
        /*0066*/ 	.short	0x001c


	//----- nvinfo : EIATTR_PARAM_CBANK
	.align		4
        /*0068*/ 	.byte	0x04, 0x0a
        /*006a*/ 	.short	(.L_164 - .L_163)
	.align		4
.L_163:
        /*006c*/ 	.word	index@(.nv.constant0._Z21fp_add_arrays_barrettPKjS0_Pji)
        /*0070*/ 	.short	0x0380
        /*0072*/ 	.short	0x001c


	//----- nvinfo : EIATTR_SW_WAR
	.align		4
.L_164:
        /*0074*/ 	.byte	0x04, 0x36
        /*0076*/ 	.short	(.L_166 - .L_165)
.L_165:
        /*0078*/ 	.word	0x00000008
.L_166:


//--------------------- .nv.callgraph             --------------------------
	.section	.nv.callgraph,"",@"SHT_CUDA_CALLGRAPH"
	.align	4
	.sectionentsize	8
	.align		4
        /*0000*/ 	.word	0x00000000
	.align		4
        /*0004*/ 	.word	0xffffffff
	.align		4
        /*0008*/ 	.word	0x00000000
	.align		4
        /*000c*/ 	.word	0xfffffffe
	.align		4
        /*0010*/ 	.word	0x00000000
	.align		4
        /*0014*/ 	.word	0xfffffffd
	.align		4
        /*0018*/ 	.word	0x00000000
	.align		4
        /*001c*/ 	.word	0xfffffffc


//--------------------- .nv.constant3             --------------------------
	.section	.nv.constant3,"a",@progbits
	.align	8
.nv.constant3:
	.type		PRIME_P,@object
	.size		PRIME_P,(.L_0 - PRIME_P)
PRIME_P:
	.zero		4
.L_0:
	.zero		4
	.type		MU,@object
	.size		MU,(M - MU)
MU:
	.zero		8
	.type		M,@object
	.size		M,(.L_2 - M)
M:
	.zero		4
.L_2:


//--------------------- .text._Z21fp_matrix_mul_barrettPKjS0_Pjiii --------------------------
	.section	.text._Z21fp_matrix_mul_barrettPKjS0_Pjiii,"ax",@progbits
	.align	128
        .global         _Z21fp_matrix_mul_barrettPKjS0_Pjiii
        .type           _Z21fp_matrix_mul_barrettPKjS0_Pjiii,@function
        .size           _Z21fp_matrix_mul_barrettPKjS0_Pjiii,(.L_x_28 - _Z21fp_matrix_mul_barrettPKjS0_Pjiii)
        .other          _Z21fp_matrix_mul_barrettPKjS0_Pjiii,@"STO_CUDA_ENTRY STV_DEFAULT"
_Z21fp_matrix_mul_barrettPKjS0_Pjiii:
.text._Z21fp_matrix_mul_barrettPKjS0_Pjiii:
[----:B------:R-:W-:Y:S01]  /*0000*/  LDC R1, c[0x0][0x37c] ;  /* 0x0000df00ff017b82 */ /* 0x000fe20000000800 */
[----:B------:R-:W0:Y:S07]  /*0010*/  S2R R2, SR_TID.X ;  /* 0x0000000000027919 */ /* 0x000e2e0000002100 */
[----:B------:R-:W1:Y:S01]  /*0020*/  LDC R10, c[0x0][0x364] ;  /* 0x0000d900ff0a7b82 */ /* 0x000e620000000800 */
[----:B------:R-:W2:Y:S01]  /*0030*/  LDCU UR6, c[0x0][0x398] ;  /* 0x00007300ff0677ac */ /* 0x000ea20008000800 */
[----:B------:R-:W1:Y:S06]  /*0040*/  S2R R3, SR_TID.Y ;  /* 0x0000000000037919 */ /* 0x000e6c0000002200 */
[----:B------:R-:W0:Y:S08]  /*0050*/  S2UR UR5, SR_CTAID.X ;  /* 0x00000000000579c3 */ /* 0x000e300000002500 */
[----:B------:R-:W0:Y:S08]  /*0060*/  LDC R11, c[0x0][0x360] ;  /* 0x0000d800ff0b7b82 */ /* 0x000e300000000800 */
[----:B------:R-:W1:Y:S08]  /*0070*/  S2UR UR4, SR_CTAID.Y ;  /* 0x00000000000479c3 */ /* 0x000e700000002600 */
[----:B------:R-:W3:Y:S01]  /*0080*/  LDC R0, c[0x0][0x3a0] ;  /* 0x0000e800ff007b82 */ /* 0x000ee20000000800 */
[----:B0-----:R-:W-:-:S02]  /*0090*/  IMAD R11, R11, UR5, R2 ;  /* 0x000000050b0b7c24 */ /* 0x001fc4000f8e0202 */
[----:B-1----:R-:W-:-:S03]  /*00a0*/  IMAD R10, R10, UR4, R3 ;  /* 0x000000040a0a7c24 */ /* 0x002fc6000f8e0203 */
[----:B---3--:R-:W-:-:S04]  /*00b0*/  ISETP.GE.AND P0, PT, R11, R0, PT ;  /* 0x000000000b00720c */ /* 0x008fc80003f06270 */
[----:B--2---:R-:W-:-:S13]  /*00c0*/  ISETP.GE.OR P0, PT, R10, UR6, P0 ;  /* 0x000000060a007c0c */ /* 0x004fda0008706670 */
[----:B------:R-:W-:Y:S05]  /*00d0*/  @P0 EXIT ;  /* 0x000000000000094d */ /* 0x000fea0003800000 */
[----:B------:R-:W0:Y:S01]  /*00e0*/  LDCU UR5, c[0x0][0x39c] ;  /* 0x00007380ff0577ac */ /* 0x000e220008000800 */
[----:B------:R-:W-:Y:S01]  /*00f0*/  IMAD.MOV.U32 R18, RZ, RZ, RZ ;  /* 0x000000ffff127224 */ /* 0x000fe200078e00ff */
[----:B------:R-:W1:Y:S01]  /*0100*/  LDCU.64 UR8, c[0x0][0x358] ;  /* 0x00006b00ff0877ac */ /* 0x000e620008000a00 */
[----:B0-----:R-:W-:-:S09]  /*0110*/  UISETP.GE.AND UP0, UPT, UR5, 0x1, UPT ;  /* 0x000000010500788c */ /* 0x001fd2000bf06270 */
[----:B-1----:R-:W-:Y:S05]  /*0120*/  BRA.U !UP0, `(.L_x_0) ;  /* 0x0000001108107547 */ /* 0x002fea000b800000 */
[----:B------:R-:W-:Y:S02]  /*0130*/  UISETP.GE.U32.AND UP0, UPT, UR5, 0x4, UPT ;  /* 0x000000040500788c */ /* 0x000fe4000bf06070 */
[----:B------:R-:W-:Y:S01]  /*0140*/  IMAD R12, R10, UR5, RZ ;  /* 0x000000050a0c7c24 */ /* 0x000fe2000f8e02ff */
[----:B------:R-:W-:Y:S01]  /*0150*/  ULOP3.LUT UR6, UR5, 0x3, URZ, 0xc0, !UPT ;  /* 0x0000000305067892 */ /* 0x000fe2000f8ec0ff */
[----:B------:R-:W-:Y:S01]  /*0160*/  IMAD.MOV.U32 R18, RZ, RZ, RZ ;  /* 0x000000ffff127224 */ /* 0x000fe200078e00ff */
[----:B------:R-:W-:-:S04]  /*0170*/  UMOV UR4, URZ ;  /* 0x000000ff00047c82 */ /* 0x000fc80008000000 */
[----:B------:R-:W-:Y:S06]  /*0180*/  BRA.U !UP0, `(.L_x_1) ;  /* 0x0000000908247547 */ /* 0x000fec000b800000 */
[----:B------:R-:W0:Y:S01]  /*0190*/  LDC.64 R4, c[0x0][0x380] ;  /* 0x0000e000ff047b82 */ /* 0x000e220000000a00 */
[----:B------:R-:W-:Y:S01]  /*01a0*/  ULOP3.LUT UR4, UR5, 0x7ffffffc, URZ, 0xc0, !UPT ;  /* 0x7ffffffc05047892 */ /* 0x000fe2000f8ec0ff */
[----:B------:R-:W-:Y:S01]  /*01b0*/  IMAD.MOV.U32 R18, RZ, RZ, RZ ;  /* 0x000000ffff127224 */ /* 0x000fe200078e00ff */
[----:B------:R-:W1:Y:S01]  /*01c0*/  LDCU.64 UR10, c[0x3][0x8] ;  /* 0x00c00100ff0a77ac */ /* 0x000e620008000a00 */
[----:B------:R-:W-:Y:S01]  /*01d0*/  IMAD.MOV.U32 R13, RZ, RZ, R11 ;  /* 0x000000ffff0d7224 */ /* 0x000fe200078e000b */
[----:B------:R-:W-:-:S03]  /*01e0*/  UIADD3 UR7, UPT, UPT, -UR4, URZ, URZ ;  /* 0x000000ff04077290 */ /* 0x000fc6000fffe1ff */
[----:B------:R-:W2:Y:S08]  /*01f0*/  LDC R15, c[0x3][RZ] ;  /* 0x00c00000ff0f7b82 */ /* 0x000eb00000000800 */
[----:B------:R-:W3:Y:S01]  /*0200*/  LDC.64 R2, c[0x0][0x388] ;  /* 0x0000e200ff027b82 */ /* 0x000ee20000000a00 */
[----:B0-----:R-:W-:-:S03]  /*0210*/  IMAD.WIDE.U32 R4, R12, 0x4, R4 ;  /* 0x000000040c047825 */ /* 0x001fc600078e0004 */
[----:B------:R-:W-:-:S05]  /*0220*/  IADD3 R4, P0, PT, R4, 0x8, RZ ;  /* 0x0000000804047810 */ /* 0x000fca0007f1e0ff */
[----:B-12---:R-:W-:-:S08]  /*0230*/  IMAD.X R5, RZ, RZ, R5, P0 ;  /* 0x000000ffff057224 */ /* 0x006fd000000e0605 */
.L_x_2:
[----:B---3--:R-:W-:Y:S01]  /*0240*/  IMAD.WIDE R6, R13, 0x4, R2 ;  /* 0x000000040d067825 */ /* 0x008fe200078e0202 */
[----:B------:R-:W2:Y:S04]  /*0250*/  LDG.E R16, desc[UR8][R4.64+-0x8] ;  /* 0xfffff80804107981 */ /* 0x000ea8000c1e1900 */
[----:B------:R-:W2:Y:S01]  /*0260*/  LDG.E R17, desc[UR8][R6.64] ;  /* 0x0000000806117981 */ /* 0x000ea2000c1e1900 */
[----:B------:R-:W-:-:S03]  /*0270*/  IMAD.WIDE R26, R0, 0x4, R6 ;  /* 0x00000004001a7825 */ /* 0x000fc600078e0206 */
[----:B------:R-:W3:Y:S04]  /*0280*/  LDG.E R24, desc[UR8][R4.64+-0x4] ;  /* 0xfffffc0804187981 */ /* 0x000ee8000c1e1900 */
[----:B------:R0:W3:Y:S01]  /*0290*/  LDG.E R25, desc[UR8][R26.64] ;  /* 0x000000081a197981 */ /* 0x0000e2000c1e1900 */
[----:B------:R-:W-:-:S03]  /*02a0*/  IMAD.WIDE R8, R0, 0x4, R26 ;  /* 0x0000000400087825 */ /* 0x000fc600078e021a */
[----:B------:R-:W4:Y:S04]  /*02b0*/  LDG.E R20, desc[UR8][R4.64] ;  /* 0x0000000804147981 */ /* 0x000f28000c1e1900 */
[----:B------:R1:W4:Y:S01]  /*02c0*/  LDG.E R21, desc[UR8][R8.64] ;  /* 0x0000000808157981 */ /* 0x000322000c1e1900 */
[----:B------:R-:W-:-:S03]  /*02d0*/  IMAD.WIDE R22, R0, 0x4, R8 ;  /* 0x0000000400167825 */ /* 0x000fc600078e0208 */
[----:B------:R-:W5:Y:S04]  /*02e0*/  LDG.E R19, desc[UR8][R4.64+0x4] ;  /* 0x0000040804137981 */ /* 0x000f68000c1e1900 */
[----:B------:R3:W5:Y:S01]  /*02f0*/  LDG.E R14, desc[UR8][R22.64] ;  /* 0x00000008160e7981 */ /* 0x000762000c1e1900 */
[----:B------:R-:W-:-:S04]  /*0300*/  UIADD3 UR7, UPT, UPT, UR7, 0x4, URZ ;  /* 0x0000000407077890 */ /* 0x000fc8000fffe0ff */
[----:B------:R-:W-:Y:S01]  /*0310*/  UISETP.NE.AND UP0, UPT, UR7, URZ, UPT ;  /* 0x000000ff0700728c */ /* 0x000fe2000bf05270 */
[----:B------:R-:W-:Y:S02]  /*0320*/  IMAD R13, R0, 0x4, R13 ;  /* 0x00000004000d7824 */ /* 0x000fe400078e020d */
[----:B--2---:R-:W-:-:S05]  /*0330*/  IMAD.WIDE.U32 R16, R17, R16, RZ ;  /* 0x0000001011107225 */ /* 0x004fca00078e00ff */
[--C-:B------:R-:W-:Y:S02]  /*0340*/  SHF.R.U32.HI R7, RZ, 0x1e, R17.reuse ;  /* 0x0000001eff077819 */ /* 0x100fe40000011611 */
[----:B------:R-:W-:-:S03]  /*0350*/  SHF.R.U64 R6, R16, 0x1e, R17 ;  /* 0x0000001e10067819 */ /* 0x000fc60000001211 */
[----:B------:R-:W-:-:S04]  /*0360*/  IMAD R7, R7, UR10, RZ ;  /* 0x0000000a07077c24 */ /* 0x000fc8000f8e02ff */
[C---:B0-----:R-:W-:Y:S02]  /*0370*/  IMAD R27, R6.reuse, UR11, R7 ;  /* 0x0000000b061b7c24 */ /* 0x041fe4000f8e0207 */
[----:B------:R-:W-:-:S04]  /*0380*/  IMAD.WIDE.U32 R6, R6, UR10, RZ ;  /* 0x0000000a06067c25 */ /* 0x000fc8000f8e00ff */
[----:B------:R-:W-:-:S05]  /*0390*/  IMAD.IADD R6, R7, 0x1, R27 ;  /* 0x0000000107067824 */ /* 0x000fca00078e021b */
[----:B-1----:R-:W-:Y:S01]  /*03a0*/  IADD3 R8, P0, PT, RZ, -R6, RZ ;  /* 0x80000006ff087210 */ /* 0x002fe20007f1e0ff */
[----:B---3--:R-:W-:-:S04]  /*03b0*/  IMAD.WIDE.U32 R6, R25, R24, RZ ;  /* 0x0000001819067225 */ /* 0x008fc800078e00ff */
[----:B------:R-:W-:Y:S01]  /*03c0*/  IMAD.X R26, RZ, RZ, -0x1, P0 ;  /* 0xffffffffff1a7424 */ /* 0x000fe200000e06ff */
[----:B------:R-:W-:Y:S01]  /*03d0*/  SHF.R.U32.HI R9, RZ, 0x1e, R7 ;  /* 0x0000001eff097819 */ /* 0x000fe20000011607 */
[----:B------:R-:W-:-:S04]  /*03e0*/  IMAD.WIDE.U32 R16, R8, R15, R16 ;  /* 0x0000000f08107225 */ /* 0x000fc800078e0010 */
[-C--:B------:R-:W-:Y:S01]  /*03f0*/  IMAD R23, R26, R15.reuse, RZ ;  /* 0x0000000f1a177224 */ /* 0x080fe200078e02ff */
[----:B------:R-:W-:Y:S01]  /*0400*/  SHF.R.U64 R8, R6, 0x1e, R7 ;  /* 0x0000001e06087819 */ /* 0x000fe20000001207 */
[----:B------:R-:W-:Y:S01]  /*0410*/  IMAD R9, R9, UR10, RZ ;  /* 0x0000000a09097c24 */ /* 0x000fe2000f8e02ff */
[-C--:B------:R-:W-:Y:S01]  /*0420*/  IADD3 R22, P1, PT, R16, -R15.reuse, RZ ;  /* 0x8000000f10167210 */ /* 0x080fe20007f3e0ff */
[----:B------:R-:W-:Y:S02]  /*0430*/  IMAD.IADD R17, R17, 0x1, R23 ;  /* 0x0000000111117824 */ /* 0x000fe400078e0217 */
[----:B------:R-:W-:Y:S01]  /*0440*/  IMAD R23, R8, UR11, R9 ;  /* 0x0000000b08177c24 */ /* 0x000fe2000f8e0209 */
[-C--:B------:R-:W-:Y:S01]  /*0450*/  ISETP.GE.U32.AND P0, PT, R22, R15.reuse, PT ;  /* 0x0000000f1600720c */ /* 0x080fe20003f06070 */
[----:B------:R-:W-:Y:S01]  /*0460*/  IMAD.WIDE.U32 R8, R8, UR10, RZ ;  /* 0x0000000a08087c25 */ /* 0x000fe2000f8e00ff */
[----:B------:R-:W-:Y:S02]  /*0470*/  IADD3.X R24, PT, PT, R17, -0x1, RZ, P1, !PT ;  /* 0xffffffff11187810 */ /* 0x000fe40000ffe4ff */
[----:B------:R-:W-:Y:S01]  /*0480*/  ISETP.GE.U32.AND P1, PT, R16, R15, PT ;  /* 0x0000000f1000720c */ /* 0x000fe20003f26070 */
[----:B------:R-:W-:Y:S01]  /*0490*/  IMAD.IADD R23, R9, 0x1, R23 ;  /* 0x0000000109177824 */ /* 0x000fe200078e0217 */
[----:B------:R-:W-:-:S04]  /*04a0*/  ISETP.GE.U32.AND.EX P0, PT, R24, RZ, PT, P0 ;  /* 0x000000ff1800720c */ /* 0x000fc80003f06100 */
[----:B------:R-:W-:Y:S02]  /*04b0*/  SEL R25, R15, RZ, P0 ;  /* 0x000000ff0f197207 */ /* 0x000fe40000000000 */
[----:B------:R-:W-:Y:S02]  /*04c0*/  ISETP.GE.U32.AND.EX P0, PT, R17, RZ, PT, P1 ;  /* 0x000000ff1100720c */ /* 0x000fe40003f06110 */
[----:B------:R-:W-:Y:S01]  /*04d0*/  IADD3 R23, P1, PT, RZ, -R23, RZ ;  /* 0x80000017ff177210 */ /* 0x000fe20007f3e0ff */
[----:B----4-:R-:W-:-:S04]  /*04e0*/  IMAD.WIDE.U32 R8, R21, R20, RZ ;  /* 0x0000001415087225 */ /* 0x010fc800078e00ff */
[----:B------:R-:W-:Y:S02]  /*04f0*/  IMAD.IADD R21, R22, 0x1, -R25 ;  /* 0x0000000116157824 */ /* 0x000fe400078e0a19 */
[----:B------:R-:W-:Y:S01]  /*0500*/  IMAD.X R20, RZ, RZ, -0x1, P1 ;  /* 0xffffffffff147424 */ /* 0x000fe200008e06ff */
[----:B------:R-:W-:Y:S01]  /*0510*/  SHF.R.U32.HI R17, RZ, 0x1e, R9 ;  /* 0x0000001eff117819 */ /* 0x000fe20000011609 */
[----:B------:R-:W-:Y:S01]  /*0520*/  IMAD.WIDE.U32 R6, R23, R15, R6 ;  /* 0x0000000f17067225 */ /* 0x000fe200078e0006 */
[----:B------:R-:W-:-:S03]  /*0530*/  SEL R21, R16, R21, !P0 ;  /* 0x0000001510157207 */ /* 0x000fc60004000000 */
[-C--:B------:R-:W-:Y:S01]  /*0540*/  IMAD R23, R20, R15.reuse, RZ ;  /* 0x0000000f14177224 */ /* 0x080fe200078e02ff */
[----:B------:R-:W-:Y:S01]  /*0550*/  SHF.R.U64 R16, R8, 0x1e, R9 ;  /* 0x0000001e08107819 */ /* 0x000fe20000001209 */
[----:B------:R-:W-:Y:S01]  /*0560*/  IMAD R17, R17, UR10, RZ ;  /* 0x0000000a11117c24 */ /* 0x000fe2000f8e02ff */
[----:B------:R-:W-:Y:S01]  /*0570*/  IADD3 R22, P3, PT, R6, -R15, RZ ;  /* 0x8000000f06167210 */ /* 0x000fe20007f7e0ff */
[----:B------:R-:W-:Y:S01]  /*0580*/  IMAD.IADD R7, R7, 0x1, R23 ;  /* 0x0000000107077824 */ /* 0x000fe200078e0217 */
[----:B------:R-:W-:Y:S01]  /*0590*/  IADD3 R20, P2, PT, R18, R21, RZ ;  /* 0x0000001512147210 */ /* 0x000fe20007f5e0ff */
[----:B------:R-:W-:Y:S01]  /*05a0*/  IMAD R21, R16, UR11, R17 ;  /* 0x0000000b10157c24 */ /* 0x000fe2000f8e0211 */
[----:B------:R-:W-:Y:S01]  /*05b0*/  ISETP.GE.U32.AND P1, PT, R22, R15, PT ;  /* 0x0000000f1600720c */ /* 0x000fe20003f26070 */
[----:B------:R-:W-:Y:S01]  /*05c0*/  IMAD.WIDE.U32 R16, R16, UR10, RZ ;  /* 0x0000000a10107c25 */ /* 0x000fe2000f8e00ff */
[----:B------:R-:W-:-:S03]  /*05d0*/  IADD3.X R16, PT, PT, R7, -0x1, RZ, P3, !PT ;  /* 0xffffffff07107810 */ /* 0x000fc60001ffe4ff */
[----:B-----5:R-:W-:Y:S01]  /*05e0*/  IMAD.WIDE.U32 R18, R14, R19, RZ ;  /* 0x000000130e127225 */ /* 0x020fe200078e00ff */
[----:B------:R-:W-:-:S03]  /*05f0*/  ISETP.GE.U32.AND.EX P1, PT, R16, RZ, PT, P1 ;  /* 0x000000ff1000720c */ /* 0x000fc60003f26110 */
[----:B------:R-:W-:Y:S01]  /*0600*/  IMAD.IADD R14, R17, 0x1, R21 ;  /* 0x00000001110e7824 */ /* 0x000fe200078e0215 */
[-C--:B------:R-:W-:Y:S01]  /*0610*/  ISETP.GE.U32.AND P0, PT, R20, R15.reuse, PT ;  /* 0x0000000f1400720c */ /* 0x080fe20003f06070 */
[----:B------:R-:W-:Y:S01]  /*0620*/  IMAD.X R23, RZ, RZ, RZ, P2 ;  /* 0x000000ffff177224 */ /* 0x000fe200010e06ff */
[----:B------:R-:W-:Y:S02]  /*0630*/  SEL R21, R15, RZ, P1 ;  /* 0x000000ff0f157207 */ /* 0x000fe40000800000 */
[----:B------:R-:W-:Y:S02]  /*0640*/  IADD3 R14, P3, PT, RZ, -R14, RZ ;  /* 0x8000000eff0e7210 */ /* 0x000fe40007f7e0ff */
[----:B------:R-:W-:Y:S02]  /*0650*/  SHF.R.U32.HI R17, RZ, 0x1e, R19 ;  /* 0x0000001eff117819 */ /* 0x000fe40000011613 */
[----:B------:R-:W-:Y:S01]  /*0660*/  ISETP.GE.U32.AND.EX P0, PT, R23, RZ, PT, P0 ;  /* 0x000000ff1700720c */ /* 0x000fe20003f06100 */
[----:B------:R-:W-:Y:S01]  /*0670*/  IMAD.IADD R21, R22, 0x1, -R21 ;  /* 0x0000000116157824 */ /* 0x000fe200078e0a15 */
[-C--:B------:R-:W-:Y:S01]  /*0680*/  ISETP.GE.U32.AND P2, PT, R6, R15.reuse, PT ;  /* 0x0000000f0600720c */ /* 0x080fe20003f46070 */
[----:B------:R-:W-:Y:S01]  /*0690*/  IMAD.X R22, RZ, RZ, -0x1, P3 ;  /* 0xffffffffff167424 */ /* 0x000fe200018e06ff */
[----:B------:R-:W-:Y:S01]  /*06a0*/  SHF.R.U64 R16, R18, 0x1e, R19 ;  /* 0x0000001e12107819 */ /* 0x000fe20000001213 */
[----:B------:R-:W-:Y:S01]  /*06b0*/  IMAD R17, R17, UR10, RZ ;  /* 0x0000000a11117c24 */ /* 0x000fe2000f8e02ff */
[----:B------:R-:W-:Y:S01]  /*06c0*/  SEL R23, R15, RZ, P0 ;  /* 0x000000ff0f177207 */ /* 0x000fe20000000000 */
[----:B------:R-:W-:Y:S01]  /*06d0*/  IMAD.WIDE.U32 R8, R14, R15, R8 ;  /* 0x0000000f0e087225 */ /* 0x000fe200078e0008 */
[----:B------:R-:W-:-:S03]  /*06e0*/  ISETP.GE.U32.AND.EX P1, PT, R7, RZ, PT, P2 ;  /* 0x000000ff0700720c */ /* 0x000fc60003f26120 */
[----:B------:R-:W-:Y:S02]  /*06f0*/  IMAD R25, R22, R15, RZ ;  /* 0x0000000f16197224 */ /* 0x000fe400078e02ff */
[----:B------:R-:W-:Y:S01]  /*0700*/  IMAD R7, R16, UR11, R17 ;  /* 0x0000000b10077c24 */ /* 0x000fe2000f8e0211 */
[----:B------:R-:W-:Y:S01]  /*0710*/  SEL R14, R6, R21, !P1 ;  /* 0x00000015060e7207 */ /* 0x000fe20004800000 */
[----:B------:R-:W-:Y:S01]  /*0720*/  IMAD.WIDE.U32 R16, R16, UR10, RZ ;  /* 0x0000000a10107c25 */ /* 0x000fe2000f8e00ff */
[----:B------:R-:W-:-:S03]  /*0730*/  IADD3 R6, P1, PT, R8, -R15, RZ ;  /* 0x8000000f08067210 */ /* 0x000fc60007f3e0ff */
[----:B------:R-:W-:Y:S02]  /*0740*/  IMAD.IADD R23, R20, 0x1, -R23 ;  /* 0x0000000114177824 */ /* 0x000fe400078e0a17 */
[----:B------:R-:W-:Y:S02]  /*0750*/  IMAD.IADD R9, R9, 0x1, R25 ;  /* 0x0000000109097824 */ /* 0x000fe400078e0219 */
[----:B------:R-:W-:Y:S01]  /*0760*/  IMAD.IADD R7, R17, 0x1, R7 ;  /* 0x0000000111077824 */ /* 0x000fe200078e0207 */
[----:B------:R-:W-:Y:S02]  /*0770*/  IADD3 R14, P3, PT, R14, R23, RZ ;  /* 0x000000170e0e7210 */ /* 0x000fe40007f7e0ff */
[----:B------:R-:W-:Y:S02]  /*0780*/  ISETP.GE.U32.AND P0, PT, R6, R15, PT ;  /* 0x0000000f0600720c */ /* 0x000fe40003f06070 */
[----:B------:R-:W-:Y:S01]  /*0790*/  IADD3.X R16, PT, PT, R9, -0x1, RZ, P1, !PT ;  /* 0xffffffff09107810 */ /* 0x000fe20000ffe4ff */
[----:B------:R-:W-:Y:S01]  /*07a0*/  IMAD.X R17, RZ, RZ, RZ, P3 ;  /* 0x000000ffff117224 */ /* 0x000fe200018e06ff */
[----:B------:R-:W-:-:S02]  /*07b0*/  IADD3 R7, P2, PT, RZ, -R7, RZ ;  /* 0x80000007ff077210 */ /* 0x000fc40007f5e0ff */
[-C--:B------:R-:W-:Y:S02]  /*07c0*/  ISETP.GE.U32.AND P1, PT, R14, R15.reuse, PT ;  /* 0x0000000f0e00720c */ /* 0x080fe40003f26070 */
[----:B------:R-:W-:Y:S01]  /*07d0*/  ISETP.GE.U32.AND.EX P0, PT, R16, RZ, PT, P0 ;  /* 0x000000ff1000720c */ /* 0x000fe20003f06100 */
[-C--:B------:R-:W-:Y:S01]  /*07e0*/  IMAD.WIDE.U32 R18, R7, R15.reuse, R18 ;  /* 0x0000000f07127225 */ /* 0x080fe200078e0012 */
[----:B------:R-:W-:Y:S02]  /*07f0*/  ISETP.GE.U32.AND.EX P1, PT, R17, RZ, PT, P1 ;  /* 0x000000ff1100720c */ /* 0x000fe40003f26110 */
[C---:B------:R-:W-:Y:S01]  /*0800*/  SEL R7, R15.reuse, RZ, P0 ;  /* 0x000000ff0f077207 */ /* 0x040fe20000000000 */
[----:B------:R-:W-:Y:S01]  /*0810*/  IMAD.X R16, RZ, RZ, -0x1, P2 ;  /* 0xffffffffff107424 */ /* 0x000fe200010e06ff */
[-C--:B------:R-:W-:Y:S02]  /*0820*/  ISETP.GE.U32.AND P2, PT, R8, R15.reuse, PT ;  /* 0x0000000f0800720c */ /* 0x080fe40003f46070 */
[----:B------:R-:W-:Y:S01]  /*0830*/  SEL R17, R15, RZ, P1 ;  /* 0x000000ff0f117207 */ /* 0x000fe20000800000 */
[-C--:B------:R-:W-:Y:S01]  /*0840*/  IMAD R21, R16, R15.reuse, RZ ;  /* 0x0000000f10157224 */ /* 0x080fe200078e02ff */
[----:B------:R-:W-:Y:S01]  /*0850*/  ISETP.GE.U32.AND.EX P0, PT, R9, RZ, PT, P2 ;  /* 0x000000ff0900720c */ /* 0x000fe20003f06120 */
[----:B------:R-:W-:Y:S01]  /*0860*/  IMAD.IADD R7, R6, 0x1, -R7 ;  /* 0x0000000106077824 */ /* 0x000fe200078e0a07 */
[----:B------:R-:W-:Y:S01]  /*0870*/  IADD3 R6, P1, PT, R18, -R15, RZ ;  /* 0x8000000f12067210 */ /* 0x000fe20007f3e0ff */
[----:B------:R-:W-:-:S02]  /*0880*/  IMAD.IADD R17, R14, 0x1, -R17 ;  /* 0x000000010e117824 */ /* 0x000fc400078e0a11 */
[----:B------:R-:W-:Y:S01]  /*0890*/  IMAD.IADD R9, R19, 0x1, R21 ;  /* 0x0000000113097824 */ /* 0x000fe200078e0215 */
[----:B------:R-:W-:Y:S02]  /*08a0*/  SEL R14, R8, R7, !P0 ;  /* 0x00000007080e7207 */ /* 0x000fe40004000000 */
[----:B------:R-:W-:Y:S02]  /*08b0*/  ISETP.GE.U32.AND P0, PT, R6, R15, PT ;  /* 0x0000000f0600720c */ /* 0x000fe40003f06070 */
[----:B------:R-:W-:Y:S02]  /*08c0*/  IADD3.X R7, PT, PT, R9, -0x1, RZ, P1, !PT ;  /* 0xffffffff09077810 */ /* 0x000fe40000ffe4ff */
[----:B------:R-:W-:Y:S02]  /*08d0*/  IADD3 R14, P2, PT, R14, R17, RZ ;  /* 0x000000110e0e7210 */ /* 0x000fe40007f5e0ff */
[----:B------:R-:W-:Y:S02]  /*08e0*/  ISETP.GE.U32.AND.EX P0, PT, R7, RZ, PT, P0 ;  /* 0x000000ff0700720c */ /* 0x000fe40003f06100 */
[----:B------:R-:W-:Y:S01]  /*08f0*/  ISETP.GE.U32.AND P1, PT, R14, R15, PT ;  /* 0x0000000f0e00720c */ /* 0x000fe20003f26070 */
[----:B------:R-:W-:Y:S01]  /*0900*/  IMAD.X R8, RZ, RZ, RZ, P2 ;  /* 0x000000ffff087224 */ /* 0x000fe200010e06ff */
[----:B------:R-:W-:-:S02]  /*0910*/  SEL R7, R15, RZ, P0 ;  /* 0x000000ff0f077207 */ /* 0x000fc40000000000 */
[----:B------:R-:W-:Y:S02]  /*0920*/  ISETP.GE.U32.AND P2, PT, R18, R15, PT ;  /* 0x0000000f1200720c */ /* 0x000fe40003f46070 */
[----:B------:R-:W-:Y:S01]  /*0930*/  ISETP.GE.U32.AND.EX P0, PT, R8, RZ, PT, P1 ;  /* 0x000000ff0800720c */ /* 0x000fe20003f06110 */
[----:B------:R-:W-:Y:S01]  /*0940*/  IMAD.IADD R7, R6, 0x1, -R7 ;  /* 0x0000000106077824 */ /* 0x000fe200078e0a07 */
[----:B------:R-:W-:Y:S02]  /*0950*/  ISETP.GE.U32.AND.EX P1, PT, R9, RZ, PT, P2 ;  /* 0x000000ff0900720c */ /* 0x000fe40003f26120 */
[----:B------:R-:W-:Y:S02]  /*0960*/  SEL R8, R15, RZ, P0 ;  /* 0x000000ff0f087207 */ /* 0x000fe40000000000 */
[----:B------:R-:W-:-:S03]  /*0970*/  SEL R6, R18, R7, !P1 ;  /* 0x0000000712067207 */ /* 0x000fc60004800000 */
[----:B------:R-:W-:-:S05]  /*0980*/  IMAD.IADD R7, R14, 0x1, -R8 ;  /* 0x000000010e077824 */ /* 0x000fca00078e0a08 */
[----:B------:R-:W-:-:S04]  /*0990*/  IADD3 R6, P1, PT, R6, R7, RZ ;  /* 0x0000000706067210 */ /* 0x000fc80007f3e0ff */
[----:B------:R-:W-:Y:S01]  /*09a0*/  ISETP.GE.U32.AND P0, PT, R6, R15, PT ;  /* 0x0000000f0600720c */ /* 0x000fe20003f06070 */
[----:B------:R-:W-:Y:S01]  /*09b0*/  IMAD.X R7, RZ, RZ, RZ, P1 ;  /* 0x000000ffff077224 */ /* 0x000fe200008e06ff */
[----:B------:R-:W-:-:S04]  /*09c0*/  IADD3 R4, P1, PT, R4, 0x10, RZ ;  /* 0x0000001004047810 */ /* 0x000fc80007f3e0ff */
[----:B------:R-:W-:-:S04]  /*09d0*/  ISETP.GE.U32.AND.EX P0, PT, R7, RZ, PT, P0 ;  /* 0x000000ff0700720c */ /* 0x000fc80003f06100 */
[----:B------:R-:W-:Y:S01]  /*09e0*/  SEL R18, R15, RZ, P0 ;  /* 0x000000ff0f127207 */ /* 0x000fe20000000000 */
[----:B------:R-:W-:-:S04]  /*09f0*/  IMAD.X R5, RZ, RZ, R5, P1 ;  /* 0x000000ffff057224 */ /* 0x000fc800008e0605 */
[----:B------:R-:W-:Y:S01]  /*0a00*/  IMAD.IADD R18, R6, 0x1, -R18 ;  /* 0x0000000106127824 */ /* 0x000fe200078e0a12 */
[----:B------:R-:W-:Y:S06]  /*0a10*/  BRA.U UP0, `(.L_x_2) ;  /* 0xfffffff900087547 */ /* 0x000fec000b83ffff */
.L_x_1:
[----:B------:R-:W-:-:S09]  /*0a20*/  UISETP.NE.AND UP0, UPT, UR6, URZ, UPT ;  /* 0x000000ff0600728c */ /* 0x000fd2000bf05270 */
[----:B------:R-:W-:Y:S05]  /*0a30*/  BRA.U !UP0, `(.L_x_0) ;  /* 0x0000000508cc7547 */ /* 0x000fea000b800000 */
[----:B------:R-:W-:Y:S02]  /*0a40*/  UISETP.NE.AND UP0, UPT, UR6, 0x1, UPT ;  /* 0x000000010600788c */ /* 0x000fe4000bf05270 */
[----:B------:R-:W-:-:S04]  /*0a50*/  ULOP3.LUT UR5, UR5, 0x1, URZ, 0xc0, !UPT ;  /* 0x0000000105057892 */ /* 0x000fc8000f8ec0ff */
[----:B------:R-:W-:-:S03]  /*0a60*/  UISETP.NE.U32.AND UP1, UPT, UR5, 0x1, UPT ;  /* 0x000000010500788c */ /* 0x000fc6000bf25070 */
[----:B------:R-:W-:Y:S08]  /*0a70*/  BRA.U !UP0, `(.L_x_3) ;  /* 0x0000000508247547 */ /* 0x000ff0000b800000 */
[----:B------:R-:W0:Y:S01]  /*0a80*/  LDC.64 R2, c[0x0][0x380] ;  /* 0x0000e000ff027b82 */ /* 0x000e220000000a00 */
[----:B------:R-:W1:Y:S01]  /*0a90*/  LDCU.64 UR6, c[0x0][0x380] ;  /* 0x00007000ff0677ac */ /* 0x000e620008000a00 */
[----:B------:R-:W-:Y:S02]  /*0aa0*/  VIADD R7, R12, UR4 ;  /* 0x000000040c077c36 */ /* 0x000fe40008000000 */
[----:B------:R-:W-:-:S04]  /*0ab0*/  IMAD R9, R0, UR4, R11 ;  /* 0x0000000400097c24 */ /* 0x000fc8000f8e020b */
[----:B------:R-:W2:Y:S01]  /*0ac0*/  LDC.64 R4, c[0x0][0x388] ;  /* 0x0000e200ff047b82 */ /* 0x000ea20000000a00 */
[----:B------:R-:W-:Y:S01]  /*0ad0*/  IADD3 R6, P0, PT, R12, UR4, RZ ;  /* 0x000000040c067c10 */ /* 0x000fe2000ff1e0ff */
[----:B0-----:R-:W-:-:S06]  /*0ae0*/  IMAD.WIDE.U32 R2, R7, 0x4, R2 ;  /* 0x0000000407027825 */ /* 0x001fcc00078e0002 */
[----:B------:R-:W3:Y:S01]  /*0af0*/  LDG.E R2, desc[UR8][R2.64] ;  /* 0x0000000802027981 */ /* 0x000ee2000c1e1900 */
[----:B--2---:R-:W-:-:S05]  /*0b00*/  IMAD.WIDE R4, R9, 0x4, R4 ;  /* 0x0000000409047825 */ /* 0x004fca00078e0204 */
[----:B------:R-:W3:Y:S01]  /*0b10*/  LDG.E R7, desc[UR8][R4.64] ;  /* 0x0000000804077981 */ /* 0x000ee2000c1e1900 */
[----:B------:R-:W-:Y:S01]  /*0b20*/  IMAD.X R9, RZ, RZ, RZ, P0 ;  /* 0x000000ffff097224 */ /* 0x000fe200000e06ff */
[----:B-1----:R-:W-:-:S04]  /*0b30*/  LEA R16, P0, R6, UR6, 0x2 ;  /* 0x0000000606107c11 */ /* 0x002fc8000f8010ff */
[----:B------:R-:W-:Y:S01]  /*0b40*/  LEA.HI.X R17, R6, UR7, R9, 0x2, P0 ;  /* 0x0000000706117c11 */ /* 0x000fe200080f1409 */
[----:B------:R-:W-:Y:S01]  /*0b50*/  IMAD.WIDE R8, R0, 0x4, R4 ;  /* 0x0000000400087825 */ /* 0x000fe200078e0204 */
[----:B------:R-:W0:Y:S03]  /*0b60*/  LDCU.64 UR6, c[0x3][0x8] ;  /* 0x00c00100ff0677ac */ /* 0x000e260008000a00 */
[----:B------:R-:W2:Y:S04]  /*0b70*/  LDG.E R16, desc[UR8][R16.64+0x4] ;  /* 0x0000040810107981 */ /* 0x000ea8000c1e1900 */
[----:B------:R-:W2:Y:S01]  /*0b80*/  LDG.E R9, desc[UR8][R8.64] ;  /* 0x0000000808097981 */ /* 0x000ea2000c1e1900 */
[----:B------:R-:W-:Y:S01]  /*0b90*/  UIADD3 UR4, UPT, UPT, UR4, 0x2, URZ ;  /* 0x0000000204047890 */ /* 0x000fe2000fffe0ff */
[----:B---3--:R-:W-:-:S02]  /*0ba0*/  IMAD.WIDE.U32 R6, R7, R2, RZ ;  /* 0x0000000207067225 */ /* 0x008fc400078e00ff */
[----:B------:R-:W1:Y:S03]  /*0bb0*/  LDC R2, c[0x3][RZ] ;  /* 0x00c00000ff027b82 */ /* 0x000e660000000800 */
[--C-:B------:R-:W-:Y:S02]  /*0bc0*/  SHF.R.U32.HI R3, RZ, 0x1e, R7.reuse ;  /* 0x0000001eff037819 */ /* 0x100fe40000011607 */
[----:B------:R-:W-:-:S03]  /*0bd0*/  SHF.R.U64 R14, R6, 0x1e, R7 ;  /* 0x0000001e060e7819 */ /* 0x000fc60000001207 */
[----:B0-----:R-:W-:-:S04]  /*0be0*/  IMAD R3, R3, UR6, RZ ;  /* 0x0000000603037c24 */ /* 0x001fc8000f8e02ff */
[C---:B------:R-:W-:Y:S02]  /*0bf0*/  IMAD R3, R14.reuse, UR7, R3 ;  /* 0x000000070e037c24 */ /* 0x040fe4000f8e0203 */
[----:B------:R-:W-:-:S04]  /*0c00*/  IMAD.WIDE.U32 R14, R14, UR6, RZ ;  /* 0x000000060e0e7c25 */ /* 0x000fc8000f8e00ff */
[----:B--2---:R-:W-:-:S04]  /*0c10*/  IMAD.WIDE.U32 R4, R9, R16, RZ ;  /* 0x0000001009047225 */ /* 0x004fc800078e00ff */
[----:B------:R-:W-:Y:S01]  /*0c20*/  IMAD.IADD R14, R15, 0x1, R3 ;  /* 0x000000010f0e7824 */ /* 0x000fe200078e0203 */
[----:B------:R-:W-:-:S04]  /*0c30*/  SHF.R.U32.HI R3, RZ, 0x1e, R5 ;  /* 0x0000001eff037819 */ /* 0x000fc80000011605 */
[----:B------:R-:W-:Y:S01]  /*0c40*/  IADD3 R9, P0, PT, RZ, -R14, RZ ;  /* 0x8000000eff097210 */ /* 0x000fe20007f1e0ff */
[----:B------:R-:W-:Y:S01]  /*0c50*/  IMAD R13, R3, UR6, RZ ;  /* 0x00000006030d7c24 */ /* 0x000fe2000f8e02ff */
[----:B------:R-:W-:-:S03]  /*0c60*/  SHF.R.U64 R8, R4, 0x1e, R5 ;  /* 0x0000001e04087819 */ /* 0x000fc60000001205 */
[----:B------:R-:W-:Y:S02]  /*0c70*/  IMAD.X R3, RZ, RZ, -0x1, P0 ;  /* 0xffffffffff037424 */ /* 0x000fe400000e06ff */
[----:B-1----:R-:W-:-:S04]  /*0c80*/  IMAD.WIDE.U32 R6, R9, R2, R6 ;  /* 0x0000000209067225 */ /* 0x002fc800078e0006 */
[-C--:B------:R-:W-:Y:S02]  /*0c90*/  IMAD R3, R3, R2.reuse, RZ ;  /* 0x0000000203037224 */ /* 0x080fe400078e02ff */
[----:B------:R-:W-:Y:S01]  /*0ca0*/  IMAD R15, R8, UR7, R13 ;  /* 0x00000007080f7c24 */ /* 0x000fe2000f8e020d */
[----:B------:R-:W-:Y:S01]  /*0cb0*/  IADD3 R13, P1, PT, R6, -R2, RZ ;  /* 0x80000002060d7210 */ /* 0x000fe20007f3e0ff */
[----:B------:R-:W-:-:S04]  /*0cc0*/  IMAD.WIDE.U32 R8, R8, UR6, RZ ;  /* 0x0000000608087c25 */ /* 0x000fc8000f8e00ff */
[----:B------:R-:W-:Y:S01]  /*0cd0*/  IMAD.IADD R7, R7, 0x1, R3 ;  /* 0x0000000107077824 */ /* 0x000fe200078e0203 */
[----:B------:R-:W-:Y:S01]  /*0ce0*/  ISETP.GE.U32.AND P0, PT, R13, R2, PT ;  /* 0x000000020d00720c */ /* 0x000fe20003f06070 */
[----:B------:R-:W-:-:S03]  /*0cf0*/  IMAD.IADD R8, R9, 0x1, R15 ;  /* 0x0000000109087824 */ /* 0x000fc600078e020f */
[----:B------:R-:W-:Y:S02]  /*0d00*/  IADD3.X R3, PT, PT, R7, -0x1, RZ, P1, !PT ;  /* 0xffffffff07037810 */ /* 0x000fe40000ffe4ff */
[----:B------:R-:W-:Y:S02]  /*0d10*/  IADD3 R9, P1, PT, RZ, -R8, RZ ;  /* 0x80000008ff097210 */ /* 0x000fe40007f3e0ff */
[----:B------:R-:W-:-:S03]  /*0d20*/  ISETP.GE.U32.AND.EX P0, PT, R3, RZ, PT, P0 ;  /* 0x000000ff0300720c */ /* 0x000fc60003f06100 */
[----:B------:R-:W-:Y:S01]  /*0d30*/  IMAD.X R15, RZ, RZ, -0x1, P1 ;  /* 0xffffffffff0f7424 */ /* 0x000fe200008e06ff */
[----:B------:R-:W-:Y:S02]  /*0d40*/  SEL R3, R2, RZ, P0 ;  /* 0x000000ff02037207 */ /* 0x000fe40000000000 */
[-C--:B------:R-:W-:Y:S01]  /*0d50*/  ISETP.GE.U32.AND P1, PT, R6, R2.reuse, PT ;  /* 0x000000020600720c */ /* 0x080fe20003f26070 */
[----:B------:R-:W-:-:S03]  /*0d60*/  IMAD.WIDE.U32 R4, R9, R2, R4 ;  /* 0x0000000209047225 */ /* 0x000fc600078e0004 */
[----:B------:R-:W-:Y:S01]  /*0d70*/  ISETP.GE.U32.AND.EX P0, PT, R7, RZ, PT, P1 ;  /* 0x000000ff0700720c */ /* 0x000fe20003f06110 */
[-C--:B------:R-:W-:Y:S02]  /*0d80*/  IMAD R9, R15, R2.reuse, RZ ;  /* 0x000000020f097224 */ /* 0x080fe400078e02ff */
[----:B------:R-:W-:Y:S01]  /*0d90*/  IMAD.IADD R3, R13, 0x1, -R3 ;  /* 0x000000010d037824 */ /* 0x000fe200078e0a03 */
[----:B------:R-:W-:Y:S01]  /*0da0*/  IADD3 R7, P1, PT, R4, -R2, RZ ;  /* 0x8000000204077210 */ /* 0x000fe20007f3e0ff */
[----:B------:R-:W-:-:S03]  /*0db0*/  IMAD.IADD R5, R5, 0x1, R9 ;  /* 0x0000000105057824 */ /* 0x000fc600078e0209 */
        /* <DEDUP_REMOVED lines=17> */
[----:B------:R-:W-:-:S05]  /*0ed0*/  IMAD.X R4, RZ, RZ, RZ, P1 ;  /* 0x000000ffff047224 */ /* 0x000fca00008e06ff */
[----:B------:R-:W-:-:S04]  /*0ee0*/  ISETP.GE.U32.AND.EX P0, PT, R4, RZ, PT, P0 ;  /* 0x000000ff0400720c */ /* 0x000fc80003f06100 */
[----:B------:R-:W-:-:S05]  /*0ef0*/  SEL R2, R2, RZ, P0 ;  /* 0x000000ff02027207 */ /* 0x000fca0000000000 */
[----:B------:R-:W-:-:S07]  /*0f00*/  IMAD.IADD R18, R3, 0x1, -R2 ;  /* 0x0000000103127824 */ /* 0x000fce00078e0a02 */
.L_x_3:
[----:B------:R-:W-:Y:S05]  /*0f10*/  BRA.U UP1, `(.L_x_0) ;  /* 0x0000000101947547 */ /* 0x000fea000b800000 */
[----:B------:R-:W0:Y:S01]  /*0f20*/  LDC.64 R2, c[0x0][0x380] ;  /* 0x0000e000ff027b82 */ /* 0x000e220000000a00 */
[----:B------:R-:W-:Y:S02]  /*0f30*/  VIADD R7, R12, UR4 ;  /* 0x000000040c077c36 */ /* 0x000fe40008000000 */
[----:B------:R-:W-:Y:S01]  /*0f40*/  IMAD R9, R0, UR4, R11 ;  /* 0x0000000400097c24 */ /* 0x000fe2000f8e020b */
[----:B------:R-:W1:Y:S04]  /*0f50*/  LDCU.64 UR4, c[0x3][0x8] ;  /* 0x00c00100ff0477ac */ /* 0x000e680008000a00 */
[----:B------:R-:W2:Y:S08]  /*0f60*/  LDC.64 R4, c[0x0][0x388] ;  /* 0x0000e200ff047b82 */ /* 0x000eb00000000a00 */
[----:B------:R-:W3:Y:S01]  /*0f70*/  LDC R15, c[0x3][RZ] ;  /* 0x00c00000ff0f7b82 */ /* 0x000ee20000000800 */
[----:B0-----:R-:W-:-:S06]  /*0f80*/  IMAD.WIDE.U32 R2, R7, 0x4, R2 ;  /* 0x0000000407027825 */ /* 0x001fcc00078e0002 */
[----:B------:R-:W4:Y:S01]  /*0f90*/  LDG.E R2, desc[UR8][R2.64] ;  /* 0x0000000802027981 */ /* 0x000f22000c1e1900 */
[----:B--2---:R-:W-:-:S06]  /*0fa0*/  IMAD.WIDE R4, R9, 0x4, R4 ;  /* 0x0000000409047825 */ /* 0x004fcc00078e0204 */
[----:B------:R-:W4:Y:S02]  /*0fb0*/  LDG.E R5, desc[UR8][R4.64] ;  /* 0x0000000804057981 */ /* 0x000f24000c1e1900 */
[----:B----4-:R-:W-:-:S05]  /*0fc0*/  IMAD.WIDE.U32 R6, R5, R2, RZ ;  /* 0x0000000205067225 */ /* 0x010fca00078e00ff */
[--C-:B------:R-:W-:Y:S02]  /*0fd0*/  SHF.R.U32.HI R8, RZ, 0x1e, R7.reuse ;  /* 0x0000001eff087819 */ /* 0x100fe40000011607 */
[----:B------:R-:W-:-:S03]  /*0fe0*/  SHF.R.U64 R12, R6, 0x1e, R7 ;  /* 0x0000001e060c7819 */ /* 0x000fc60000001207 */
[----:B-1----:R-:W-:Y:S02]  /*0ff0*/  IMAD R13, R8, UR4, RZ ;  /* 0x00000004080d7c24 */ /* 0x002fe4000f8e02ff */
[----:B------:R-:W-:-:S04]  /*1000*/  IMAD.WIDE.U32 R8, R12, UR4, RZ ;  /* 0x000000040c087c25 */ /* 0x000fc8000f8e00ff */
[----:B------:R-:W-:-:S04]  /*1010*/  IMAD R8, R12, UR5, R13 ;  /* 0x000000050c087c24 */ /* 0x000fc8000f8e020d */
[----:B------:R-:W-:-:S05]  /*1020*/  IMAD.IADD R8, R9, 0x1, R8 ;  /* 0x0000000109087824 */ /* 0x000fca00078e0208 */
[----:B------:R-:W-:-:S05]  /*1030*/  IADD3 R3, P0, PT, RZ, -R8, RZ ;  /* 0x80000008ff037210 */ /* 0x000fca0007f1e0ff */
[----:B------:R-:W-:Y:S02]  /*1040*/  IMAD.X R2, RZ, RZ, -0x1, P0 ;  /* 0xffffffffff027424 */ /* 0x000fe400000e06ff */
[----:B---3--:R-:W-:-:S04]  /*1050*/  IMAD.WIDE.U32 R6, R3, R15, R6 ;  /* 0x0000000f03067225 */ /* 0x008fc800078e0006 */
[-C--:B------:R-:W-:Y:S01]  /*1060*/  IMAD R3, R2, R15.reuse, RZ ;  /* 0x0000000f02037224 */ /* 0x080fe200078e02ff */
[----:B------:R-:W-:-:S03]  /*1070*/  IADD3 R2, P1, PT, R6, -R15, RZ ;  /* 0x8000000f06027210 */ /* 0x000fc60007f3e0ff */
[----:B------:R-:W-:Y:S01]  /*1080*/  IMAD.IADD R4, R7, 0x1, R3 ;  /* 0x0000000107047824 */ /* 0x000fe200078e0203 */
[----:B------:R-:W-:-:S04]  /*1090*/  ISETP.GE.U32.AND P0, PT, R2, R15, PT ;  /* 0x0000000f0200720c */ /* 0x000fc80003f06070 */
[----:B------:R-:W-:-:S04]  /*10a0*/  IADD3.X R3, PT, PT, R4, -0x1, RZ, P1, !PT ;  /* 0xffffffff04037810 */ /* 0x000fc80000ffe4ff */
[----:B------:R-:W-:Y:S02]  /*10b0*/  ISETP.GE.U32.AND.EX P0, PT, R3, RZ, PT, P0 ;  /* 0x000000ff0300720c */ /* 0x000fe40003f06100 */
[----:B------:R-:W-:Y:S02]  /*10c0*/  ISETP.GE.U32.AND P1, PT, R6, R15, PT ;  /* 0x0000000f0600720c */ /* 0x000fe40003f26070 */
[----:B------:R-:W-:Y:S02]  /*10d0*/  SEL R3, R15, RZ, P0 ;  /* 0x000000ff0f037207 */ /* 0x000fe40000000000 */
[----:B------:R-:W-:-:S03]  /*10e0*/  ISETP.GE.U32.AND.EX P0, PT, R4, RZ, PT, P1 ;  /* 0x000000ff0400720c */ /* 0x000fc60003f06110 */
[----:B------:R-:W-:-:S05]  /*10f0*/  IMAD.IADD R3, R2, 0x1, -R3 ;  /* 0x0000000102037824 */ /* 0x000fca00078e0a03 */
[----:B------:R-:W-:-:S04]  /*1100*/  SEL R3, R6, R3, !P0 ;  /* 0x0000000306037207 */ /* 0x000fc80004000000 */
[----:B------:R-:W-:-:S04]  /*1110*/  IADD3 R3, P1, PT, R3, R18, RZ ;  /* 0x0000001203037210 */ /* 0x000fc80007f3e0ff */
[----:B------:R-:W-:Y:S01]  /*1120*/  ISETP.GE.U32.AND P0, PT, R3, R15, PT ;  /* 0x0000000f0300720c */ /* 0x000fe20003f06070 */
[----:B------:R-:W-:-:S05]  /*1130*/  IMAD.X R2, RZ, RZ, RZ, P1 ;  /* 0x000000ffff027224 */ /* 0x000fca00008e06ff */
[----:B------:R-:W-:-:S04]  /*1140*/  ISETP.GE.U32.AND.EX P0, PT, R2, RZ, PT, P0 ;  /* 0x000000ff0200720c */ /* 0x000fc80003f06100 */
[----:B------:R-:W-:-:S05]  /*1150*/  SEL R18, R15, RZ, P0 ;  /* 0x000000ff0f127207 */ /* 0x000fca0000000000 */
[----:B------:R-:W-:-:S07]  /*1160*/  IMAD.IADD R18, R3, 0x1, -R18 ;  /* 0x0000000103127824 */ /* 0x000fce00078e0a12 */
.L_x_0:
[----:B------:R-:W0:Y:S01]  /*1170*/  LDC.64 R2, c[0x0][0x390] ;  /* 0x0000e400ff027b82 */ /* 0x000e220000000a00 */
[----:B------:R-:W-:-:S04]  /*1180*/  IMAD R11, R10, R0, R11 ;  /* 0x000000000a0b7224 */ /* 0x000fc800078e020b */
[----:B0-----:R-:W-:-:S05]  /*1190*/  IMAD.WIDE R2, R11, 0x4, R2 ;  /* 0x000000040b027825 */ /* 0x001fca00078e0202 */
[----:B------:R-:W-:Y:S01]  /*11a0*/  STG.E desc[UR8][R2.64], R18 ;  /* 0x0000001202007986 */ /* 0x000fe2000c101908 */
[----:B------:R-:W-:Y:S05]  /*11b0*/  EXIT ;  /* 0x000000000000794d */ /* 0x000fea0003800000 */
.L_x_4:
[----:B------:R-:W-:-:S00]  /*11c0*/  BRA `(.L_x_4) ;  /* 0xfffffffc00fc7947 */ /* 0x000fc0000383ffff */
[----:B------:R-:W-:-:S00]  /*11d0*/  NOP ;  /* 0x0000000000007918 */ /* 0x000fc00000000000 */
        /* <DEDUP_REMOVED lines=10> */
.L_x_28:


//--------------------- .text._Z20fp_poly_eval_barrettPKjiS0_Pji --------------------------
	.section	.text._Z20fp_poly_eval_barrettPKjiS0_Pji,"ax",@progbits
	.align	128
        .global         _Z20fp_poly_eval_barrettPKjiS0_Pji
        .type           _Z20fp_poly_eval_barrettPKjiS0_Pji,@function
        .size           _Z20fp_poly_eval_barrettPKjiS0_Pji,(.L_x_29 - _Z20fp_poly_eval_barrettPKjiS0_Pji)
        .other          _Z20fp_poly_eval_barrettPKjiS0_Pji,@"STO_CUDA_ENTRY STV_DEFAULT"
_Z20fp_poly_eval_barrettPKjiS0_Pji:
.text._Z20fp_poly_eval_barrettPKjiS0_Pji:
[----:B------:R-:W-:Y:S01]  /*0000*/  LDC R1, c[0x0][0x37c] ;  /* 0x0000df00ff017b82 */ /* 0x000fe20000000800 */
[----:B------:R-:W0:Y:S07]  /*0010*/  S2R R3, SR_TID.X ;  /* 0x0000000000037919 */ /* 0x000e2e0000002100 */
[----:B------:R-:W0:Y:S01]  /*0020*/  S2UR UR4, SR_CTAID.X ;  /* 0x00000000000479c3 */ /* 0x000e220000002500 */
[----:B------:R-:W1:Y:S07]  /*0030*/  LDCU UR5, c[0x0][0x3a0] ;  /* 0x00007400ff0577ac */ /* 0x000e6e0008000800 */
[----:B------:R-:W0:Y:S02]  /*0040*/  LDC R0, c[0x0][0x360] ;  /* 0x0000d800ff007b82 */ /* 0x000e240000000800 */
[----:B0-----:R-:W-:-:S05]  /*0050*/  IMAD R0, R0, UR4, R3 ;  /* 0x0000000400007c24 */ /* 0x001fca000f8e0203 */
[----:B-1----:R-:W-:-:S13]  /*0060*/  ISETP.GE.AND P0, PT, R0, UR5, PT ;  /* 0x0000000500007c0c */ /* 0x002fda000bf06270 */
[----:B------:R-:W-:Y:S05]  /*0070*/  @P0 EXIT ;  /* 0x000000000000094d */ /* 0x000fea0003800000 */
[----:B------:R-:W0:Y:S01]  /*0080*/  LDC R5, c[0x0][0x388] ;  /* 0x0000e200ff057b82 */ /* 0x000e220000000800 */
[----:B------:R-:W1:Y:S07]  /*0090*/  LDCU.64 UR6, c[0x0][0x358] ;  /* 0x00006b00ff0677ac */ /* 0x000e6e0008000a00 */
[----:B------:R-:W2:Y:S01]  /*00a0*/  LDC.64 R2, c[0x0][0x380] ;  /* 0x0000e000ff027b82 */ /* 0x000ea20000000a00 */
[C---:B0-----:R-:W-:Y:S01]  /*00b0*/  ISETP.GE.AND P0, PT, R5.reuse, 0x1, PT ;  /* 0x000000010500780c */ /* 0x041fe20003f06270 */
[----:B--2---:R-:W-:-:S05]  /*00c0*/  IMAD.WIDE R6, R5, 0x4, R2 ;  /* 0x0000000405067825 */ /* 0x004fca00078e0202 */
[----:B-1----:R0:W5:Y:S07]  /*00d0*/  LDG.E R13, desc[UR6][R6.64] ;  /* 0x00000006060d7981 */ /* 0x00216e000c1e1900 */
[----:B------:R-:W-:Y:S05]  /*00e0*/  @!P0 BRA `(.L_x_5) ;  /* 0x0000000c00dc8947 */ /* 0x000fea0003800000 */
[----:B------:R-:W1:Y:S01]  /*00f0*/  LDC.64 R10, c[0x0][0x390] ;  /* 0x0000e400ff0a7b82 */ /* 0x000e620000000a00 */
[----:B------:R-:W-:-:S07]  /*0100*/  ISETP.GE.U32.AND P0, PT, R5, 0x4, PT ;  /* 0x000000040500780c */ /* 0x000fce0003f06070 */
[----:B------:R-:W2:Y:S01]  /*0110*/  LDC R9, c[0x0][0x388] ;  /* 0x0000e200ff097b82 */ /* 0x000ea20000000800 */
[----:B0-----:R-:W-:Y:S01]  /*0120*/  LOP3.LUT R7, R5, 0x3, RZ, 0xc0, !PT ;  /* 0x0000000305077812 */ /* 0x001fe200078ec0ff */
[----:B-1----:R-:W-:-:S05]  /*0130*/  IMAD.WIDE R10, R0, 0x4, R10 ;  /* 0x00000004000a7825 */ /* 0x002fca00078e020a */
[----:B------:R0:W5:Y:S01]  /*0140*/  LDG.E R4, desc[UR6][R10.64] ;  /* 0x000000060a047981 */ /* 0x000162000c1e1900 */
[----:B------:R-:W-:Y:S05]  /*0150*/  @!P0 BRA `(.L_x_6) ;  /* 0x0000000800188947 */ /* 0x000fea0003800000 */
[----:B------:R-:W1:Y:S01]  /*0160*/  LDC R8, c[0x3][RZ] ;  /* 0x00c00000ff087b82 */ /* 0x000e620000000800 */
[C---:B------:R-:W-:Y:S01]  /*0170*/  LOP3.LUT R6, R5.reuse, 0x7ffffffc, RZ, 0xc0, !PT ;  /* 0x7ffffffc05067812 */ /* 0x040fe200078ec0ff */
[----:B--2---:R-:W-:Y:S01]  /*0180*/  VIADD R9, R5, 0xfffffffe ;  /* 0xfffffffe05097836 */ /* 0x004fe20000000000 */
[----:B------:R-:W2:Y:S03]  /*0190*/  LDCU.64 UR8, c[0x3][0x8] ;  /* 0x00c00100ff0877ac */ /* 0x000ea60008000a00 */
[----:B------:R-:W-:-:S07]  /*01a0*/  IMAD.MOV R6, RZ, RZ, -R6 ;  /* 0x000000ffff067224 */ /* 0x000fce00078e0a06 */
.L_x_7:
[----:B------:R-:W-:-:S04]  /*01b0*/  VIADD R17, R9, 0x1 ;  /* 0x0000000109117836 */ /* 0x000fc80000000000 */
[----:B------:R-:W-:-:S05]  /*01c0*/  IMAD.WIDE.U32 R16, R17, 0x4, R2 ;  /* 0x0000000411107825 */ /* 0x000fca00078e0002 */
[----:B------:R-:W3:Y:S01]  /*01d0*/  LDG.E R15, desc[UR6][R16.64] ;  /* 0x00000006100f7981 */ /* 0x000ee2000c1e1900 */
[----:B------:R-:W-:-:S05]  /*01e0*/  IMAD.WIDE.U32 R18, R9, 0x4, R2 ;  /* 0x0000000409127825 */ /* 0x000fca00078e0002 */
[----:B------:R4:W3:Y:S01]  /*01f0*/  LDG.E R14, desc[UR6][R18.64] ;  /* 0x00000006120e7981 */ /* 0x0008e2000c1e1900 */
[----:B0-----:R-:W-:-:S04]  /*0200*/  VIADD R11, R9, 0xffffffff ;  /* 0xffffffff090b7836 */ /* 0x001fc80000000000 */
[----:B------:R-:W-:-:S06]  /*0210*/  IMAD.WIDE.U32 R10, R11, 0x4, R2 ;  /* 0x000000040b0a7825 */ /* 0x000fcc00078e0002 */
[----:B------:R-:W3:Y:S01]  /*0220*/  LDG.E R10, desc[UR6][R10.64] ;  /* 0x000000060a0a7981 */ /* 0x000ee2000c1e1900 */
[----:B-----5:R-:W-:Y:S01]  /*0230*/  IMAD.WIDE.U32 R12, R13, R4, RZ ;  /* 0x000000040d0c7225 */ /* 0x020fe200078e00ff */
[----:B------:R-:W-:-:S03]  /*0240*/  UMOV UR4, URZ ;  /* 0x000000ff00047c82 */ /* 0x000fc60008000000 */
[----:B------:R-:W-:Y:S02]  /*0250*/  VIADD R13, R13, UR4 ;  /* 0x000000040d0d7c36 */ /* 0x000fe40008000000 */
[----:B----4-:R-:W-:-:S03]  /*0260*/  VIADD R19, R9, 0xfffffffe ;  /* 0xfffffffe09137836 */ /* 0x010fc60000000000 */
[--C-:B------:R-:W-:Y:S02]  /*0270*/  SHF.R.U32.HI R21, RZ, 0x1e, R13.reuse ;  /* 0x0000001eff157819 */ /* 0x100fe4000001160d */
[----:B------:R-:W-:-:S03]  /*0280*/  SHF.R.U64 R20, R12, 0x1e, R13 ;  /* 0x0000001e0c147819 */ /* 0x000fc6000000120d */
[----:B--2---:R-:W-:Y:S02]  /*0290*/  IMAD R21, R21, UR8, RZ ;  /* 0x0000000815157c24 */ /* 0x004fe4000f8e02ff */
[----:B------:R-:W-:-:S04]  /*02a0*/  IMAD.WIDE.U32 R16, R20, UR8, RZ ;  /* 0x0000000814107c25 */ /* 0x000fc8000f8e00ff */
[----:B------:R-:W-:-:S04]  /*02b0*/  IMAD R21, R20, UR9, R21 ;  /* 0x0000000914157c24 */ /* 0x000fc8000f8e0215 */
[----:B------:R-:W-:Y:S02]  /*02c0*/  IMAD.IADD R18, R17, 0x1, R21 ;  /* 0x0000000111127824 */ /* 0x000fe400078e0215 */
[----:B------:R-:W-:-:S03]  /*02d0*/  IMAD.WIDE.U32 R16, R19, 0x4, R2 ;  /* 0x0000000413107825 */ /* 0x000fc600078e0002 */
[----:B------:R-:W-:Y:S02]  /*02e0*/  IADD3 R19, P0, PT, RZ, -R18, RZ ;  /* 0x80000012ff137210 */ /* 0x000fe40007f1e0ff */
[----:B------:R0:W2:Y:S01]  /*02f0*/  LDG.E R11, desc[UR6][R16.64] ;  /* 0x00000006100b7981 */ /* 0x0000a2000c1e1900 */
[----:B------:R-:W-:Y:S02]  /*0300*/  VIADD R6, R6, 0x4 ;  /* 0x0000000406067836 */ /* 0x000fe40000000000 */
[----:B------:R-:W-:Y:S02]  /*0310*/  IMAD.X R21, RZ, RZ, -0x1, P0 ;  /* 0xffffffffff157424 */ /* 0x000fe400000e06ff */
[----:B-1----:R-:W-:-:S04]  /*0320*/  IMAD.WIDE.U32 R12, R19, R8, R12 ;  /* 0x00000008130c7225 */ /* 0x002fc800078e000c */
[-C--:B------:R-:W-:Y:S01]  /*0330*/  IMAD R19, R21, R8.reuse, RZ ;  /* 0x0000000815137224 */ /* 0x080fe200078e02ff */
[-C--:B------:R-:W-:Y:S01]  /*0340*/  IADD3 R18, P1, PT, R12, -R8.reuse, RZ ;  /* 0x800000080c127210 */ /* 0x080fe20007f3e0ff */
[----:B------:R-:W-:Y:S02]  /*0350*/  VIADD R9, R9, 0xfffffffc ;  /* 0xfffffffc09097836 */ /* 0x000fe40000000000 */
[----:B------:R-:W-:Y:S01]  /*0360*/  IMAD.IADD R19, R13, 0x1, R19 ;  /* 0x000000010d137824 */ /* 0x000fe200078e0213 */
[----:B------:R-:W-:-:S04]  /*0370*/  ISETP.GE.U32.AND P0, PT, R18, R8, PT ;  /* 0x000000081200720c */ /* 0x000fc80003f06070 */
[----:B------:R-:W-:Y:S02]  /*0380*/  IADD3.X R13, PT, PT, R19, -0x1, RZ, P1, !PT ;  /* 0xffffffff130d7810 */ /* 0x000fe40000ffe4ff */
[----:B------:R-:W-:Y:S02]  /*0390*/  ISETP.GE.U32.AND P1, PT, R12, R8, PT ;  /* 0x000000080c00720c */ /* 0x000fe40003f26070 */
[----:B------:R-:W-:-:S04]  /*03a0*/  ISETP.GE.U32.AND.EX P0, PT, R13, RZ, PT, P0 ;  /* 0x000000ff0d00720c */ /* 0x000fc80003f06100 */
[----:B------:R-:W-:Y:S02]  /*03b0*/  SEL R13, R8, RZ, P0 ;  /* 0x000000ff080d7207 */ /* 0x000fe40000000000 */
[----:B------:R-:W-:-:S03]  /*03c0*/  ISETP.GE.U32.AND.EX P0, PT, R19, RZ, PT, P1 ;  /* 0x000000ff1300720c */ /* 0x000fc60003f06110 */
[----:B------:R-:W-:-:S05]  /*03d0*/  IMAD.IADD R13, R18, 0x1, -R13 ;  /* 0x00000001120d7824 */ /* 0x000fca00078e0a0d */
[----:B------:R-:W-:-:S04]  /*03e0*/  SEL R12, R12, R13, !P0 ;  /* 0x0000000d0c0c7207 */ /* 0x000fc80004000000 */
[----:B---3--:R-:W-:-:S04]  /*03f0*/  IADD3 R15, P1, PT, R15, R12, RZ ;  /* 0x0000000c0f0f7210 */ /* 0x008fc80007f3e0ff */
[----:B------:R-:W-:Y:S01]  /*0400*/  ISETP.GE.U32.AND P0, PT, R15, R8, PT ;  /* 0x000000080f00720c */ /* 0x000fe20003f06070 */
[----:B------:R-:W-:-:S05]  /*0410*/  IMAD.X R12, RZ, RZ, RZ, P1 ;  /* 0x000000ffff0c7224 */ /* 0x000fca00008e06ff */
[----:B------:R-:W-:-:S04]  /*0420*/  ISETP.GE.U32.AND.EX P0, PT, R12, RZ, PT, P0 ;  /* 0x000000ff0c00720c */ /* 0x000fc80003f06100 */
[----:B------:R-:W-:-:S05]  /*0430*/  SEL R13, R8, RZ, P0 ;  /* 0x000000ff080d7207 */ /* 0x000fca0000000000 */
[----:B------:R-:W-:-:S04]  /*0440*/  IMAD.IADD R13, R15, 0x1, -R13 ;  /* 0x000000010f0d7824 */ /* 0x000fc800078e0a0d */
[----:B------:R-:W-:-:S04]  /*0450*/  IMAD.WIDE.U32 R12, R13, R4, RZ ;  /* 0x000000040d0c7225 */ /* 0x000fc800078e00ff */
[----:B------:R-:W-:-:S05]  /*0460*/  VIADD R13, R13, UR4 ;  /* 0x000000040d0d7c36 */ /* 0x000fca0008000000 */
[--C-:B------:R-:W-:Y:S02]  /*0470*/  SHF.R.U32.HI R15, RZ, 0x1e, R13.reuse ;  /* 0x0000001eff0f7819 */ /* 0x100fe4000001160d */
[----:B0-----:R-:W-:-:S03]  /*0480*/  SHF.R.U64 R16, R12, 0x1e, R13 ;  /* 0x0000001e0c107819 */ /* 0x001fc6000000120d */
[----:B------:R-:W-:-:S04]  /*0490*/  IMAD R15, R15, UR8, RZ ;  /* 0x000000080f0f7c24 */ /* 0x000fc8000f8e02ff */
[C---:B------:R-:W-:Y:S02]  /*04a0*/  IMAD R15, R16.reuse, UR9, R15 ;  /* 0x00000009100f7c24 */ /* 0x040fe4000f8e020f */
[----:B------:R-:W-:-:S04]  /*04b0*/  IMAD.WIDE.U32 R16, R16, UR8, RZ ;  /* 0x0000000810107c25 */ /* 0x000fc8000f8e00ff */
[----:B------:R-:W-:-:S05]  /*04c0*/  IMAD.IADD R16, R17, 0x1, R15 ;  /* 0x0000000111107824 */ /* 0x000fca00078e020f */
[----:B------:R-:W-:-:S05]  /*04d0*/  IADD3 R15, P0, PT, RZ, -R16, RZ ;  /* 0x80000010ff0f7210 */ /* 0x000fca0007f1e0ff */
[----:B------:R-:W-:Y:S02]  /*04e0*/  IMAD.X R17, RZ, RZ, -0x1, P0 ;  /* 0xffffffffff117424 */ /* 0x000fe400000e06ff */
[----:B------:R-:W-:-:S04]  /*04f0*/  IMAD.WIDE.U32 R12, R15, R8, R12 ;  /* 0x000000080f0c7225 */ /* 0x000fc800078e000c */
[-C--:B------:R-:W-:Y:S01]  /*0500*/  IMAD R17, R17, R8.reuse, RZ ;  /* 0x0000000811117224 */ /* 0x080fe200078e02ff */
[----:B------:R-:W-:-:S03]  /*0510*/  IADD3 R15, P1, PT, R12, -R8, RZ ;  /* 0x800000080c0f7210 */ /* 0x000fc60007f3e0ff */
        /* <DEDUP_REMOVED lines=18> */
[----:B------:R-:W-:-:S03]  /*0640*/  SHF.R.U64 R14, R12, 0x1e, R13 ;  /* 0x0000001e0c0e7819 */ /* 0x000fc6000000120d */
        /* <DEDUP_REMOVED lines=28> */
[----:B------:R-:W-:Y:S02]  /*0810*/  IMAD R17, R14, UR8, RZ ;  /* 0x000000080e117c24 */ /* 0x000fe4000f8e02ff */
[----:B------:R-:W-:-:S04]  /*0820*/  IMAD.WIDE.U32 R14, R10, UR8, RZ ;  /* 0x000000080a0e7c25 */ /* 0x000fc8000f8e00ff */
[----:B------:R-:W-:-:S04]  /*0830*/  IMAD R14, R10, UR9, R17 ;  /* 0x000000090a0e7c24 */ /* 0x000fc8000f8e0211 */
        /* <DEDUP_REMOVED lines=15> */
[----:B--2---:R-:W-:-:S04]  /*0930*/  IADD3 R11, P1, PT, R11, R12, RZ ;  /* 0x0000000c0b0b7210 */ /* 0x004fc80007f3e0ff */
[----:B------:R-:W-:Y:S01]  /*0940*/  ISETP.GE.U32.AND P0, PT, R11, R8, PT ;  /* 0x000000080b00720c */ /* 0x000fe20003f06070 */
[----:B------:R-:W-:Y:S01]  /*0950*/  IMAD.X R10, RZ, RZ, RZ, P1 ;  /* 0x000000ffff0a7224 */ /* 0x000fe200008e06ff */
[----:B------:R-:W-:-:S04]  /*0960*/  ISETP.NE.AND P1, PT, R6, RZ, PT ;  /* 0x000000ff0600720c */ /* 0x000fc80003f25270 */
[----:B------:R-:W-:-:S04]  /*0970*/  ISETP.GE.U32.AND.EX P0, PT, R10, RZ, PT, P0 ;  /* 0x000000ff0a00720c */ /* 0x000fc80003f06100 */
[----:B------:R-:W-:-:S05]  /*0980*/  SEL R13, R8, RZ, P0 ;  /* 0x000000ff080d7207 */ /* 0x000fca0000000000 */
[----:B------:R-:W-:Y:S01]  /*0990*/  IMAD.IADD R13, R11, 0x1, -R13 ;  /* 0x000000010b0d7824 */ /* 0x000fe200078e0a0d */
[----:B------:R-:W-:Y:S06]  /*09a0*/  @P1 BRA `(.L_x_7) ;  /* 0xfffffff800001947 */ /* 0x000fec000383ffff */
[----:B------:R-:W-:-:S07]  /*09b0*/  VIADD R9, R9, 0x2 ;  /* 0x0000000209097836 */ /* 0x000fce0000000000 */
.L_x_6:
[----:B------:R-:W-:-:S13]  /*09c0*/  ISETP.NE.AND P0, PT, R7, RZ, PT ;  /* 0x000000ff0700720c */ /* 0x000fda0003f05270 */
[----:B------:R-:W-:Y:S05]  /*09d0*/  @!P0 BRA `(.L_x_5) ;  /* 0x0000000400a08947 */ /* 0x000fea0003800000 */
[----:B------:R-:W-:Y:S02]  /*09e0*/  ISETP.NE.AND P0, PT, R7, 0x1, PT ;  /* 0x000000010700780c */ /* 0x000fe40003f05270 */
[----:B------:R-:W-:-:S04]  /*09f0*/  LOP3.LUT R5, R5, 0x1, RZ, 0xc0, !PT ;  /* 0x0000000105057812 */ /* 0x000fc800078ec0ff */
[----:B------:R-:W-:-:S07]  /*0a00*/  ISETP.NE.U32.AND P1, PT, R5, 0x1, PT ;  /* 0x000000010500780c */ /* 0x000fce0003f25070 */
[----:B------:R-:W-:Y:S06]  /*0a10*/  @!P0 BRA `(.L_x_8) ;  /* 0x0000000400048947 */ /* 0x000fec0003800000 */
[----:B--2---:R-:W-:Y:S01]  /*0a20*/  VIADD R15, R9, 0xffffffff ;  /* 0xffffffff090f7836 */ /* 0x004fe20000000000 */
[----:B------:R-:W1:Y:S01]  /*0a30*/  LDCU.64 UR8, c[0x3][0x8] ;  /* 0x00c00100ff0877ac */ /* 0x000e620008000a00 */
[----:B0----5:R-:W-:Y:S01]  /*0a40*/  IMAD.WIDE.U32 R10, R13, R4, RZ ;  /* 0x000000040d0a7225 */ /* 0x021fe200078e00ff */
[----:B------:R-:W0:Y:S03]  /*0a50*/  LDC R5, c[0x3][RZ] ;  /* 0x00c00000ff057b82 */ /* 0x000e260000000800 */
[----:B------:R-:W-:-:S05]  /*0a60*/  IMAD.WIDE.U32 R14, R15, 0x4, R2 ;  /* 0x000000040f0e7825 */ /* 0x000fca00078e0002 */
[----:B------:R2:W3:Y:S01]  /*0a70*/  LDG.E R7, desc[UR6][R14.64] ;  /* 0x000000060e077981 */ /* 0x0004e2000c1e1900 */
[----:B------:R-:W-:-:S04]  /*0a80*/  VIADD R9, R9, 0xfffffffe ;  /* 0xfffffffe09097836 */ /* 0x000fc80000000000 */
[----:B------:R-:W-:-:S05]  /*0a90*/  IMAD.WIDE.U32 R16, R9, 0x4, R2 ;  /* 0x0000000409107825 */ /* 0x000fca00078e0002 */
[----:B------:R-:W4:Y:S01]  /*0aa0*/  LDG.E R6, desc[UR6][R16.64] ;  /* 0x0000000610067981 */ /* 0x000f22000c1e1900 */
[----:B------:R-:W-:Y:S02]  /*0ab0*/  UMOV UR4, URZ ;  /* 0x000000ff00047c82 */ /* 0x000fe40008000000 */
[----:B------:R-:W-:-:S05]  /*0ac0*/  VIADD R11, R11, UR4 ;  /* 0x000000040b0b7c36 */ /* 0x000fca0008000000 */
[--C-:B------:R-:W-:Y:S02]  /*0ad0*/  SHF.R.U32.HI R8, RZ, 0x1e, R11.reuse ;  /* 0x0000001eff087819 */ /* 0x100fe4000001160b */
[----:B------:R-:W-:-:S03]  /*0ae0*/  SHF.R.U64 R12, R10, 0x1e, R11 ;  /* 0x0000001e0a0c7819 */ /* 0x000fc6000000120b */
[----:B-1----:R-:W-:-:S04]  /*0af0*/  IMAD R13, R8, UR8, RZ ;  /* 0x00000008080d7c24 */ /* 0x002fc8000f8e02ff */
[C---:B--2---:R-:W-:Y:S02]  /*0b00*/  IMAD R15, R12.reuse, UR9, R13 ;  /* 0x000000090c0f7c24 */ /* 0x044fe4000f8e020d */
[----:B------:R-:W-:-:S04]  /*0b10*/  IMAD.WIDE.U32 R12, R12, UR8, RZ ;  /* 0x000000080c0c7c25 */ /* 0x000fc8000f8e00ff */
[----:B------:R-:W-:-:S05]  /*0b20*/  IMAD.IADD R12, R13, 0x1, R15 ;  /* 0x000000010d0c7824 */ /* 0x000fca00078e020f */
[----:B------:R-:W-:-:S05]  /*0b30*/  IADD3 R12, P0, PT, RZ, -R12, RZ ;  /* 0x8000000cff0c7210 */ /* 0x000fca0007f1e0ff */
[----:B------:R-:W-:Y:S02]  /*0b40*/  IMAD.X R8, RZ, RZ, -0x1, P0 ;  /* 0xffffffffff087424 */ /* 0x000fe400000e06ff */
[----:B0-----:R-:W-:-:S04]  /*0b50*/  IMAD.WIDE.U32 R10, R12, R5, R10 ;  /* 0x000000050c0a7225 */ /* 0x001fc800078e000a */
        /* <DEDUP_REMOVED lines=39> */
[----:B----4-:R-:W-:-:S04]  /*0dd0*/  IADD3 R6, P2, PT, R6, R11, RZ ;  /* 0x0000000b06067210 */ /* 0x010fc80007f5e0ff */
[----:B------:R-:W-:Y:S01]  /*0de0*/  ISETP.GE.U32.AND P0, PT, R6, R5, PT ;  /* 0x000000050600720c */ /* 0x000fe20003f06070 */
[----:B------:R-:W-:-:S05]  /*0df0*/  IMAD.X R7, RZ, RZ, RZ, P2 ;  /* 0x000000ffff077224 */ /* 0x000fca00010e06ff */
[----:B------:R-:W-:-:S04]  /*0e00*/  ISETP.GE.U32.AND.EX P0, PT, R7, RZ, PT, P0 ;  /* 0x000000ff0700720c */ /* 0x000fc80003f06100 */
[----:B------:R-:W-:-:S05]  /*0e10*/  SEL R5, R5, RZ, P0 ;  /* 0x000000ff05057207 */ /* 0x000fca0000000000 */
[----:B------:R-:W-:-:S07]  /*0e20*/  IMAD.IADD R13, R6, 0x1, -R5 ;  /* 0x00000001060d7824 */ /* 0x000fce00078e0a05 */
.L_x_8:
[----:B------:R-:W-:Y:S05]  /*0e30*/  @P1 BRA `(.L_x_5) ;  /* 0x0000000000881947 */ /* 0x000fea0003800000 */
[----:B--2---:R-:W-:Y:S01]  /*0e40*/  VIADD R9, R9, 0xffffffff ;  /* 0xffffffff09097836 */ /* 0x004fe20000000000 */
[----:B------:R-:W1:Y:S03]  /*0e50*/  LDCU.64 UR8, c[0x3][0x8] ;  /* 0x00c00100ff0877ac */ /* 0x000e660008000a00 */
[----:B------:R-:W-:-:S06]  /*0e60*/  IMAD.WIDE.U32 R2, R9, 0x4, R2 ;  /* 0x0000000409027825 */ /* 0x000fcc00078e0002 */
[----:B------:R2:W3:Y:S01]  /*0e70*/  LDG.E R2, desc[UR6][R2.64] ;  /* 0x0000000602027981 */ /* 0x0004e2000c1e1900 */
[----:B-----5:R-:W-:Y:S01]  /*0e80*/  IMAD.WIDE.U32 R4, R13, R4, RZ ;  /* 0x000000040d047225 */ /* 0x020fe200078e00ff */
[----:B------:R-:W-:Y:S01]  /*0e90*/  UMOV UR4, URZ ;  /* 0x000000ff00047c82 */ /* 0x000fe20008000000 */
[----:B------:R-:W4:Y:S02]  /*0ea0*/  LDC R13, c[0x3][RZ] ;  /* 0x00c00000ff0d7b82 */ /* 0x000f240000000800 */
[----:B------:R-:W-:-:S05]  /*0eb0*/  VIADD R5, R5, UR4 ;  /* 0x0000000405057c36 */ /* 0x000fca0008000000 */
[--C-:B------:R-:W-:Y:S02]  /*0ec0*/  SHF.R.U32.HI R7, RZ, 0x1e, R5.reuse ;  /* 0x0000001eff077819 */ /* 0x100fe40000011605 */
[----:B------:R-:W-:-:S03]  /*0ed0*/  SHF.R.U64 R6, R4, 0x1e, R5 ;  /* 0x0000001e04067819 */ /* 0x000fc60000001205 */
[----:B-1----:R-:W-:-:S04]  /*0ee0*/  IMAD R7, R7, UR8, RZ ;  /* 0x0000000807077c24 */ /* 0x002fc8000f8e02ff */
[C---:B------:R-:W-:Y:S02]  /*0ef0*/  IMAD R9, R6.reuse, UR9, R7 ;  /* 0x0000000906097c24 */ /* 0x040fe4000f8e0207 */
[----:B------:R-:W-:-:S04]  /*0f00*/  IMAD.WIDE.U32 R6, R6, UR8, RZ ;  /* 0x0000000806067c25 */ /* 0x000fc8000f8e00ff */
[----:B------:R-:W-:-:S05]  /*0f10*/  IMAD.IADD R6, R7, 0x1, R9 ;  /* 0x0000000107067824 */ /* 0x000fca00078e0209 */
[----:B--2---:R-:W-:-:S05]  /*0f20*/  IADD3 R3, P0, PT, RZ, -R6, RZ ;  /* 0x80000006ff037210 */ /* 0x004fca0007f1e0ff */
[----:B------:R-:W-:Y:S02]  /*0f30*/  IMAD.X R6, RZ, RZ, -0x1, P0 ;  /* 0xffffffffff067424 */ /* 0x000fe400000e06ff */
[----:B----4-:R-:W-:-:S04]  /*0f40*/  IMAD.WIDE.U32 R4, R3, R13, R4 ;  /* 0x0000000d03047225 */ /* 0x010fc800078e0004 */
        /* <DEDUP_REMOVED lines=16> */
[----:B------:R-:W-:-:S07]  /*1050*/  IMAD.IADD R13, R2, 0x1, -R13 ;  /* 0x00000001020d7824 */ /* 0x000fce00078e0a0d */
.L_x_5:
[----:B------:R-:W1:Y:S02]  /*1060*/  LDC.64 R2, c[0x0][0x398] ;  /* 0x0000e600ff027b82 */ /* 0x000e640000000a00 */
[----:B-1----:R-:W-:-:S05]  /*1070*/  IMAD.WIDE R2, R0, 0x4, R2 ;  /* 0x0000000400027825 */ /* 0x002fca00078e0202 */
[----:B-----5:R-:W-:Y:S01]  /*1080*/  STG.E desc[UR6][R2.64], R13 ;  /* 0x0000000d02007986 */ /* 0x020fe2000c101906 */
[----:B------:R-:W-:Y:S05]  /*1090*/  EXIT ;  /* 0x000000000000794d */ /* 0x000fea0003800000 */
.L_x_9:
        /* <DEDUP_REMOVED lines=14> */
.L_x_29:


//--------------------- .text._Z21fp_inv_arrays_barrettPKjPji --------------------------
	.section	.text._Z21fp_inv_arrays_barrettPKjPji,"ax",@progbits
	.align	128
        .global         _Z21fp_inv_arrays_barrettPKjPji
        .type           _Z21fp_inv_arrays_barrettPKjPji,@function
        .size           _Z21fp_inv_arrays_barrettPKjPji,(.L_x_27 - _Z21fp_inv_arrays_barrettPKjPji)
        .other          _Z21fp_inv_arrays_barrettPKjPji,@"STO_CUDA_ENTRY STV_DEFAULT"
_Z21fp_inv_arrays_barrettPKjPji:
.text._Z21fp_inv_arrays_barrettPKjPji:
        /* <DEDUP_REMOVED lines=8> */
[----:B------:R-:W0:Y:S01]  /*0080*/  LDC.64 R2, c[0x0][0x380] ;  /* 0x0000e000ff027b82 */ /* 0x000e220000000a00 */
[----:B------:R-:W1:Y:S01]  /*0090*/  LDCU.64 UR4, c[0x0][0x358] ;  /* 0x00006b00ff0477ac */ /* 0x000e620008000a00 */
[----:B0-----:R-:W-:-:S05]  /*00a0*/  IMAD.WIDE R2, R9, 0x4, R2 ;  /* 0x0000000409027825 */ /* 0x001fca00078e0202 */
[----:B-1----:R-:W2:Y:S01]  /*00b0*/  LDG.E R12, desc[UR4][R2.64] ;  /* 0x00000004020c7981 */ /* 0x002ea2000c1e1900 */
[----:B------:R-:W-:Y:S01]  /*00c0*/  BSSY.RECONVERGENT B0, `(.L_x_10) ;  /* 0x0000047000007945 */ /* 0x000fe20003800200 */
[----:B------:R-:W-:Y:S01]  /*00d0*/  IMAD.MOV.U32 R5, RZ, RZ, RZ ;  /* 0x000000ffff057224 */ /* 0x000fe200078e00ff */
[----:B--2---:R-:W-:-:S13]  /*00e0*/  ISETP.NE.AND P0, PT, R12, RZ, PT ;  /* 0x000000ff0c00720c */ /* 0x004fda0003f05270 */
[----:B------:R-:W-:Y:S05]  /*00f0*/  @!P0 BRA `(.L_x_11) ;  /* 0x00000004000c8947 */ /* 0x000fea0003800000 */
[----:B------:R-:W0:Y:S01]  /*0100*/  LDCU UR6, c[0x3][URZ] ;  /* 0x00c00000ff0677ac */ /* 0x000e220008000800 */
[----:B------:R-:W-:Y:S01]  /*0110*/  HFMA2 R8, -RZ, RZ, 0, 0 ;  /* 0x00000000ff087431 */ /* 0x000fe200000001ff */
[----:B------:R-:W-:Y:S01]  /*0120*/  BSSY.RECONVERGENT B1, `(.L_x_12) ;  /* 0x000003c000017945 */ /* 0x000fe20003800200 */
[----:B------:R-:W-:Y:S01]  /*0130*/  IMAD.MOV.U32 R11, RZ, RZ, RZ ;  /* 0x000000ffff0b7224 */ /* 0x000fe200078e00ff */
[----:B------:R-:W-:Y:S01]  /*0140*/  MOV R5, RZ ;  /* 0x000000ff00057202 */ /* 0x000fe20000000f00 */
[----:B------:R-:W-:Y:S02]  /*0150*/  IMAD.MOV.U32 R7, RZ, RZ, RZ ;  /* 0x000000ffff077224 */ /* 0x000fe400078e00ff */
[----:B------:R-:W-:Y:S02]  /*0160*/  IMAD.MOV.U32 R6, RZ, RZ, 0x1 ;  /* 0x00000001ff067424 */ /* 0x000fe400078e00ff */
[----:B------:R-:W-:Y:S02]  /*0170*/  IMAD.MOV.U32 R13, RZ, RZ, RZ ;  /* 0x000000ffff0d7224 */ /* 0x000fe400078e00ff */
[----:B0-----:R-:W-:-:S07]  /*0180*/  IMAD.U32 R20, RZ, RZ, UR6 ;  /* 0x00000006ff147e24 */ /* 0x001fce000f8e00ff */
.L_x_16:
[----:B------:R-:W-:Y:S01]  /*0190*/  LOP3.LUT R0, R13, R11, RZ, 0xfc, !PT ;  /* 0x0000000b0d007212 */ /* 0x000fe200078efcff */
[----:B------:R-:W-:Y:S01]  /*01a0*/  BSSY.RECONVERGENT B2, `(.L_x_13) ;  /* 0x000001f000027945 */ /* 0x000fe20003800200 */
[----:B------:R-:W-:Y:S01]  /*01b0*/  MOV R4, R12 ;  /* 0x0000000c00047202 */ /* 0x000fe20000000f00 */
[----:B------:R-:W-:Y:S01]  /*01c0*/  IMAD.MOV.U32 R3, RZ, RZ, R11 ;  /* 0x000000ffff037224 */ /* 0x000fe200078e000b */
[----:B------:R-:W-:Y:S01]  /*01d0*/  ISETP.NE.U32.AND P0, PT, R0, RZ, PT ;  /* 0x000000ff0000720c */ /* 0x000fe20003f05070 */
[----:B------:R-:W-:Y:S01]  /*01e0*/  IMAD.MOV.U32 R2, RZ, RZ, R6 ;  /* 0x000000ffff027224 */ /* 0x000fe200078e0006 */
[----:B------:R-:W-:-:S11]  /*01f0*/  MOV R0, R5 ;  /* 0x0000000500007202 */ /* 0x000fd60000000f00 */
[----:B------:R-:W-:Y:S05]  /*0200*/  @P0 BRA `(.L_x_14) ;  /* 0x0000000000500947 */ /* 0x000fea0003800000 */
[----:B------:R-:W0:Y:S01]  /*0210*/  I2F.U32.RP R10, R12 ;  /* 0x0000000c000a7306 */ /* 0x000e220000209000 */
[----:B------:R-:W-:-:S07]  /*0220*/  ISETP.NE.U32.AND P2, PT, R12, RZ, PT ;  /* 0x000000ff0c00720c */ /* 0x000fce0003f45070 */
[----:B0-----:R-:W0:Y:S02]  /*0230*/  MUFU.RCP R10, R10 ;  /* 0x0000000a000a7308 */ /* 0x001e240000001000 */
[----:B0-----:R-:W-:-:S06]  /*0240*/  VIADD R14, R10, 0xffffffe ;  /* 0x0ffffffe0a0e7836 */ /* 0x001fcc0000000000 */
[----:B------:R0:W1:Y:S02]  /*0250*/  F2I.FTZ.U32.TRUNC.NTZ R15, R14 ;  /* 0x0000000e000f7305 */ /* 0x000064000021f000 */
[----:B0-----:R-:W-:Y:S02]  /*0260*/  HFMA2 R14, -RZ, RZ, 0, 0 ;  /* 0x00000000ff0e7431 */ /* 0x001fe400000001ff */
[----:B-1----:R-:W-:-:S04]  /*0270*/  IMAD.MOV R17, RZ, RZ, -R15 ;  /* 0x000000ffff117224 */ /* 0x002fc800078e0a0f */
[----:B------:R-:W-:-:S04]  /*0280*/  IMAD R17, R17, R12, RZ ;  /* 0x0000000c11117224 */ /* 0x000fc800078e02ff */
[----:B------:R-:W-:-:S06]  /*0290*/  IMAD.HI.U32 R15, R15, R17, R14 ;  /* 0x000000110f0f7227 */ /* 0x000fcc00078e000e */
[----:B------:R-:W-:-:S04]  /*02a0*/  IMAD.HI.U32 R14, R15, R20, RZ ;  /* 0x000000140f0e7227 */ /* 0x000fc800078e00ff */
[----:B------:R-:W-:-:S04]  /*02b0*/  IMAD.MOV R15, RZ, RZ, -R14 ;  /* 0x000000ffff0f7224 */ /* 0x000fc800078e0a0e */
[----:B------:R-:W-:-:S05]  /*02c0*/  IMAD R15, R12, R15, R20 ;  /* 0x0000000f0c0f7224 */ /* 0x000fca00078e0214 */
[----:B------:R-:W-:-:S13]  /*02d0*/  ISETP.GE.U32.AND P0, PT, R15, R12, PT ;  /* 0x0000000c0f00720c */ /* 0x000fda0003f06070 */
[----:B------:R-:W-:Y:S01]  /*02e0*/  @P0 IMAD.IADD R15, R15, 0x1, -R12 ;  /* 0x000000010f0f0824 */ /* 0x000fe200078e0a0c */
[----:B------:R-:W-:-:S04]  /*02f0*/  @P0 IADD3 R14, PT, PT, R14, 0x1, RZ ;  /* 0x000000010e0e0810 */ /* 0x000fc80007ffe0ff */
[----:B------:R-:W-:Y:S01]  /*0300*/  ISETP.GE.U32.AND P1, PT, R15, R12, PT ;  /* 0x0000000c0f00720c */ /* 0x000fe20003f26070 */
[----:B------:R-:W-:-:S12]  /*0310*/  IMAD.MOV.U32 R15, RZ, RZ, RZ ;  /* 0x000000ffff0f7224 */ /* 0x000fd800078e00ff */
[----:B------:R-:W-:Y:S01]  /*0320*/  @P1 VIADD R14, R14, 0x1 ;  /* 0x000000010e0e1836 */ /* 0x000fe20000000000 */
[----:B------:R-:W-:Y:S01]  /*0330*/  @!P2 LOP3.LUT R14, RZ, R12, RZ, 0x33, !PT ;  /* 0x0000000cff0ea212 */ /* 0x000fe200078e33ff */
[----:B------:R-:W-:Y:S06]  /*0340*/  BRA `(.L_x_15) ;  /* 0x0000000000107947 */ /* 0x000fec0003800000 */
.L_x_14:
[----:B------:R-:W-:-:S07]  /*0350*/  MOV R10, 0x370 ;  /* 0x00000370000a7802 */ /* 0x000fce0000000f00 */
[----:B------:R-:W-:Y:S05]  /*0360*/  CALL.REL.NOINC `($__internal_0_$__cuda_sm20_div_s64) ;  /* 0x0000000000847944 */ /* 0x000fea0003c00000 */
[----:B------:R-:W-:Y:S01]  /*0370*/  MOV R14, R16 ;  /* 0x00000010000e7202 */ /* 0x000fe20000000f00 */
[----:B------:R-:W-:-:S07]  /*0380*/  IMAD.MOV.U32 R15, RZ, RZ, R17 ;  /* 0x000000ffff0f7224 */ /* 0x000fce00078e0011 */
.L_x_15:
[----:B------:R-:W-:Y:S05]  /*0390*/  BSYNC.RECONVERGENT B2 ;  /* 0x0000000000027941 */ /* 0x000fea0003800200 */
.L_x_13:
[----:B------:R-:W-:Y:S02]  /*03a0*/  IADD3 R17, P0, PT, RZ, -R14, RZ ;  /* 0x8000000eff117210 */ /* 0x000fe40007f1e0ff */
[----:B------:R-:W-:-:S03]  /*03b0*/  MOV R21, R13 ;  /* 0x0000000d00157202 */ /* 0x000fc60000000f00 */
[----:B------:R-:W-:-:S04]  /*03c0*/  IMAD.X R19, RZ, RZ, ~R15, P0 ;  /* 0x000000ffff137224 */ /* 0x000fc800000e0e0f */
[----:B------:R-:W-:Y:S02]  /*03d0*/  IMAD R10, R19, R12, RZ ;  /* 0x0000000c130a7224 */ /* 0x000fe400078e02ff */
[----:B------:R-:W-:-:S04]  /*03e0*/  IMAD.WIDE.U32 R12, R12, R17, R20 ;  /* 0x000000110c0c7225 */ /* 0x000fc800078e0014 */
[-C--:B------:R-:W-:Y:S01]  /*03f0*/  IMAD R15, R11, R17.reuse, R10 ;  /* 0x000000110b0f7224 */ /* 0x080fe200078e020a */
[----:B------:R-:W-:Y:S01]  /*0400*/  ISETP.NE.U32.AND P0, PT, R12, RZ, PT ;  /* 0x000000ff0c00720c */ /* 0x000fe20003f05070 */
[----:B------:R-:W-:Y:S02]  /*0410*/  IMAD.MOV.U32 R10, RZ, RZ, R8 ;  /* 0x000000ffff0a7224 */ /* 0x000fe400078e0008 */
[----:B------:R-:W-:Y:S02]  /*0420*/  IMAD.MOV.U32 R11, RZ, RZ, R7 ;  /* 0x000000ffff0b7224 */ /* 0x000fe400078e0007 */
[----:B------:R-:W-:Y:S02]  /*0430*/  IMAD R8, R19, R6, RZ ;  /* 0x0000000613087224 */ /* 0x000fe400078e02ff */
[----:B------:R-:W-:Y:S01]  /*0440*/  IMAD.WIDE.U32 R6, R6, R17, R10 ;  /* 0x0000001106067225 */ /* 0x000fe200078e000a */
[----:B------:R-:W-:Y:S02]  /*0450*/  IADD3 R11, PT, PT, R13, R15, RZ ;  /* 0x0000000f0d0b7210 */ /* 0x000fe40007ffe0ff */
[----:B------:R-:W-:Y:S01]  /*0460*/  MOV R13, R3 ;  /* 0x00000003000d7202 */ /* 0x000fe20000000f00 */
[----:B------:R-:W-:Y:S01]  /*0470*/  IMAD R5, R5, R17, R8 ;  /* 0x0000001105057224 */ /* 0x000fe200078e0208 */
[----:B------:R-:W-:Y:S01]  /*0480*/  ISETP.NE.AND.EX P0, PT, R11, RZ, PT, P0 ;  /* 0x000000ff0b00720c */ /* 0x000fe20003f05300 */
[----:B------:R-:W-:-:S02]  /*0490*/  IMAD.MOV.U32 R20, RZ, RZ, R4 ;  /* 0x000000ffff147224 */ /* 0x000fc400078e0004 */
[----:B------:R-:W-:Y:S02]  /*04a0*/  IMAD.IADD R5, R7, 0x1, R5 ;  /* 0x0000000107057824 */ /* 0x000fe400078e0205 */
[----:B------:R-:W-:Y:S02]  /*04b0*/  IMAD.MOV.U32 R8, RZ, RZ, R2 ;  /* 0x000000ffff087224 */ /* 0x000fe400078e0002 */
[----:B------:R-:W-:-:S06]  /*04c0*/  IMAD.MOV.U32 R7, RZ, RZ, R0 ;  /* 0x000000ffff077224 */ /* 0x000fcc00078e0000 */
[----:B------:R-:W-:Y:S05]  /*04d0*/  @P0 BRA `(.L_x_16) ;  /* 0xfffffffc002c0947 */ /* 0x000fea000383ffff */
[----:B------:R-:W-:Y:S05]  /*04e0*/  BSYNC.RECONVERGENT B1 ;  /* 0x0000000000017941 */ /* 0x000fea0003800200 */
.L_x_12:
[----:B------:R-:W0:Y:S01]  /*04f0*/  LDCU UR6, c[0x3][URZ] ;  /* 0x00c00000ff0677ac */ /* 0x000e220008000800 */
[----:B------:R-:W-:-:S04]  /*0500*/  SHF.R.S32.HI R5, RZ, 0x1f, R0 ;  /* 0x0000001fff057819 */ /* 0x000fc80000011400 */
[----:B0-----:R-:W-:-:S04]  /*0510*/  LOP3.LUT R5, R5, UR6, RZ, 0xc0, !PT ;  /* 0x0000000605057c12 */ /* 0x001fc8000f8ec0ff */
[----:B------:R-:W-:-:S07]  /*0520*/  IADD3 R5, PT, PT, R5, R2, RZ ;  /* 0x0000000205057210 */ /* 0x000fce0007ffe0ff */
.L_x_11:
[----:B------:R-:W-:Y:S05]  /*0530*/  BSYNC.RECONVERGENT B0 ;  /* 0x0000000000007941 */ /* 0x000fea0003800200 */
.L_x_10:
[----:B------:R-:W0:Y:S02]  /*0540*/  LDC.64 R2, c[0x0][0x388] ;  /* 0x0000e200ff027b82 */ /* 0x000e240000000a00 */
[----:B0-----:R-:W-:-:S05]  /*0550*/  IMAD.WIDE R2, R9, 0x4, R2 ;  /* 0x0000000409027825 */ /* 0x001fca00078e0202 */
[----:B------:R-:W-:Y:S01]  /*0560*/  STG.E desc[UR4][R2.64], R5 ;  /* 0x0000000502007986 */ /* 0x000fe2000c101904 */
[----:B------:R-:W-:Y:S05]  /*0570*/  EXIT ;  /* 0x000000000000794d */ /* 0x000fea0003800000 */
        .weak           $__internal_0_$__cuda_sm20_div_s64
        .type           $__internal_0_$__cuda_sm20_div_s64,@function
        .size           $__internal_0_$__cuda_sm20_div_s64,(.L_x_27 - $__internal_0_$__cuda_sm20_div_s64)
$__internal_0_$__cuda_sm20_div_s64:
[-C--:B------:R-:W-:Y:S02]  /*0580*/  IADD3 R17, P1, PT, RZ, -R12.reuse, RZ ;  /* 0x8000000cff117210 */ /* 0x080fe40007f3e0ff */
[----:B------:R-:W-:Y:S02]  /*0590*/  ISETP.GE.AND P0, PT, R11, RZ, PT ;  /* 0x000000ff0b00720c */ /* 0x000fe40003f06270 */
[----:B------:R-:W-:Y:S01]  /*05a0*/  ISETP.GE.AND P3, PT, R13, RZ, PT ;  /* 0x000000ff0d00720c */ /* 0x000fe20003f66270 */
[----:B------:R-:W-:Y:S01]  /*05b0*/  IMAD.X R14, RZ, RZ, ~R11, P1 ;  /* 0x000000ffff0e7224 */ /* 0x000fe200008e0e0b */
[----:B------:R-:W-:-:S04]  /*05c0*/  SEL R16, R17, R12, !P0 ;  /* 0x0000000c11107207 */ /* 0x000fc80004000000 */
[----:B------:R-:W-:-:S04]  /*05d0*/  SEL R17, R14, R11, !P0 ;  /* 0x0000000b0e117207 */ /* 0x000fc80004000000 */
[----:B------:R-:W0:Y:S08]  /*05e0*/  I2F.U64.RP R22, R16 ;  /* 0x0000001000167312 */ /* 0x000e300000309000 */
[----:B0-----:R-:W0:Y:S02]  /*05f0*/  MUFU.RCP R22, R22 ;  /* 0x0000001600167308 */ /* 0x001e240000001000 */
[----:B0-----:R-:W-:-:S06]  /*0600*/  VIADD R14, R22, 0x1ffffffe ;  /* 0x1ffffffe160e7836 */ /* 0x001fcc0000000000 */
[----:B------:R-:W0:Y:S02]  /*0610*/  F2I.U64.TRUNC R14, R14 ;  /* 0x0000000e000e7311 */ /* 0x000e24000020d800 */
[----:B0-----:R-:W-:-:S04]  /*0620*/  IMAD.WIDE.U32 R18, R14, R16, RZ ;  /* 0x000000100e127225 */ /* 0x001fc800078e00ff */
[----:B------:R-:W-:Y:S01]  /*0630*/  IMAD R19, R14, R17, R19 ;  /* 0x000000110e137224 */ /* 0x000fe200078e0213 */
[----:B------:R-:W-:-:S03]  /*0640*/  IADD3 R21, P0, PT, RZ, -R18, RZ ;  /* 0x80000012ff157210 */ /* 0x000fc60007f1e0ff */
[----:B------:R-:W-:Y:S02]  /*0650*/  IMAD R19, R15, R16, R19 ;  /* 0x000000100f137224 */ /* 0x000fe400078e0213 */
[----:B------:R-:W-:-:S03]  /*0660*/  IMAD.HI.U32 R18, R14, R21, RZ ;  /* 0x000000150e127227 */ /* 0x000fc600078e00ff */
[----:B------:R-:W-:Y:S01]  /*0670*/  IADD3.X R23, PT, PT, RZ, ~R19, RZ, P0, !PT ;  /* 0x80000013ff177210 */ /* 0x000fe200007fe4ff */
[----:B------:R-:W-:-:S04]  /*0680*/  IMAD.MOV.U32 R19, RZ, RZ, R14 ;  /* 0x000000ffff137224 */ /* 0x000fc800078e000e */
[----:B------:R-:W-:-:S04]  /*0690*/  IMAD.WIDE.U32 R18, P0, R14, R23, R18 ;  /* 0x000000170e127225 */ /* 0x000fc80007800012 */
[----:B------:R-:W-:-:S04]  /*06a0*/  IMAD.HI.U32 R18, P1, R15, R21, R18 ;  /* 0x000000150f127227 */ /* 0x000fc80007820012 */
[CC--:B------:R-:W-:Y:S02]  /*06b0*/  IMAD R19, R15.reuse, R23.reuse, RZ ;  /* 0x000000170f137224 */ /* 0x0c0fe400078e02ff */
[----:B------:R-:W-:-:S03]  /*06c0*/  IMAD.HI.U32 R21, R15, R23, RZ ;  /* 0x000000170f157227 */ /* 0x000fc600078e00ff */
[----:B------:R-:W-:Y:S01]  /*06d0*/  IADD3 R19, P2, PT, R19, R18, RZ ;  /* 0x0000001213137210 */ /* 0x000fe20007f5e0ff */
[----:B------:R-:W-:-:S04]  /*06e0*/  IMAD.X R21, R21, 0x1, R15, P0 ;  /* 0x0000000115157824 */ /* 0x000fc800000e060f */
[----:B------:R-:W-:Y:S01]  /*06f0*/  IMAD.WIDE.U32 R14, R19, R16, RZ ;  /* 0x00000010130e7225 */ /* 0x000fe200078e00ff */
[----:B------:R-:W-:-:S03]  /*0700*/  IADD3.X R21, PT, PT, RZ, RZ, R21, P2, P1 ;  /* 0x000000ffff157210 */ /* 0x000fc600017e2415 */
[----:B------:R-:W-:Y:S01]  /*0710*/  IMAD R15, R19, R17, R15 ;  /* 0x00000011130f7224 */ /* 0x000fe200078e020f */
[----:B------:R-:W-:-:S03]  /*0720*/  IADD3 R23, P0, PT, RZ, -R14, RZ ;  /* 0x8000000eff177210 */ /* 0x000fc60007f1e0ff */
[----:B------:R-:W-:Y:S02]  /*0730*/  IMAD R14, R21, R16, R15 ;  /* 0x00000010150e7224 */ /* 0x000fe400078e020f */
[----:B------:R-:W-:-:S03]  /*0740*/  IMAD.HI.U32 R18, R19, R23, RZ ;  /* 0x0000001713127227 */ /* 0x000fc600078e00ff */
[----:B------:R-:W-:-:S05]  /*0750*/  IADD3.X R14, PT, PT, RZ, ~R14, RZ, P0, !PT ;  /* 0x8000000eff0e7210 */ /* 0x000fca00007fe4ff */
[----:B------:R-:W-:-:S04]  /*0760*/  IMAD.WIDE.U32 R18, P0, R19, R14, R18 ;  /* 0x0000000e13127225 */ /* 0x000fc80007800012 */
[C---:B------:R-:W-:Y:S02]  /*0770*/  IMAD R15, R21.reuse, R14, RZ ;  /* 0x0000000e150f7224 */ /* 0x040fe400078e02ff */
[----:B------:R-:W-:Y:S01]  /*0780*/  IMAD.HI.U32 R18, P1, R21, R23, R18 ;  /* 0x0000001715127227 */ /* 0x000fe20007820012 */
[----:B------:R-:W-:-:S03]  /*0790*/  IADD3 R19, P4, PT, RZ, -R20, RZ ;  /* 0x80000014ff137210 */ /* 0x000fc60007f9e0ff */
[----:B------:R-:W-:Y:S01]  /*07a0*/  IMAD.HI.U32 R14, R21, R14, RZ ;  /* 0x0000000e150e7227 */ /* 0x000fe200078e00ff */
[----:B------:R-:W-:Y:S02]  /*07b0*/  SEL R19, R19, R20, !P3 ;  /* 0x0000001413137207 */ /* 0x000fe40005800000 */
[----:B------:R-:W-:Y:S01]  /*07c0*/  IADD3 R18, P2, PT, R15, R18, RZ ;  /* 0x000000120f127210 */ /* 0x000fe20007f5e0ff */
[----:B------:R-:W-:Y:S01]  /*07d0*/  IMAD.X R22, RZ, RZ, ~R13, P4 ;  /* 0x000000ffff167224 */ /* 0x000fe200020e0e0d */
[----:B------:R-:W-:-:S03]  /*07e0*/  IADD3.X R15, PT, PT, R14, R21, RZ, P0, !PT ;  /* 0x000000150e0f7210 */ /* 0x000fc600007fe4ff */
[----:B------:R-:W-:Y:S01]  /*07f0*/  IMAD.HI.U32 R14, R18, R19, RZ ;  /* 0x00000013120e7227 */ /* 0x000fe200078e00ff */
[----:B------:R-:W-:Y:S02]  /*0800*/  SEL R21, R22, R13, !P3 ;  /* 0x0000000d16157207 */ /* 0x000fe40005800000 */
[----:B------:R-:W-:Y:S01]  /*0810*/  IADD3.X R22, PT, PT, RZ, RZ, R15, P2, P1 ;  /* 0x000000ffff167210 */ /* 0x000fe200017e240f */
[----:B------:R-:W-:Y:S02]  /*0820*/  IMAD.MOV.U32 R15, RZ, RZ, RZ ;  /* 0x000000ffff0f7224 */ /* 0x000fe400078e00ff */
[----:B------:R-:W-:-:S04]  /*0830*/  IMAD.WIDE.U32 R14, R18, R21, R14 ;  /* 0x00000015120e7225 */ /* 0x000fc800078e000e */
[C---:B------:R-:W-:Y:S02]  /*0840*/  IMAD R25, R22.reuse, R21, RZ ;  /* 0x0000001516197224 */ /* 0x040fe400078e02ff */
[----:B------:R-:W-:-:S04]  /*0850*/  IMAD.HI.U32 R14, P0, R22, R19, R14 ;  /* 0x00000013160e7227 */ /* 0x000fc8000780000e */
[----:B------:R-:W-:Y:S01]  /*0860*/  IMAD.HI.U32 R23, R22, R21, RZ ;  /* 0x0000001516177227 */ /* 0x000fe200078e00ff */
[----:B------:R-:W-:-:S04]  /*0870*/  IADD3 R25, P1, PT, R25, R14, RZ ;  /* 0x0000000e19197210 */ /* 0x000fc80007f3e0ff */
[----:B------:R-:W-:Y:S01]  /*0880*/  IADD3.X R23, PT, PT, R23, RZ, RZ, P0, !PT ;  /* 0x000000ff17177210 */ /* 0x000fe200007fe4ff */
[----:B------:R-:W-:-:S04]  /*0890*/  IMAD.WIDE.U32 R14, R25, R16, RZ ;  /* 0x00000010190e7225 */ /* 0x000fc800078e00ff */
[----:B------:R-:W-:Y:S01]  /*08a0*/  IMAD.X R23, RZ, RZ, R23, P1 ;  /* 0x000000ffff177224 */ /* 0x000fe200008e0617 */
[----:B------:R-:W-:Y:S01]  /*08b0*/  IADD3 R27, P1, PT, -R14, R19, RZ ;  /* 0x000000130e1b7210 */ /* 0x000fe20007f3e1ff */
[----:B------:R-:W-:-:S03]  /*08c0*/  IMAD R15, R25, R17, R15 ;  /* 0x00000011190f7224 */ /* 0x000fc600078e020f */
[-C--:B------:R-:W-:Y:S01]  /*08d0*/  ISETP.GE.U32.AND P0, PT, R27, R16.reuse, PT ;  /* 0x000000101b00720c */ /* 0x080fe20003f06070 */
[----:B------:R-:W-:-:S05]  /*08e0*/  IMAD R14, R23, R16, R15 ;  /* 0x00000010170e7224 */ /* 0x000fca00078e020f */
[----:B------:R-:W-:Y:S02]  /*08f0*/  IADD3.X R21, PT, PT, ~R14, R21, RZ, P1, !PT ;  /* 0x000000150e157210 */ /* 0x000fe40000ffe5ff */
[----:B------:R-:W-:Y:S02]  /*0900*/  IADD3 R15, P1, PT, R27, -R16, RZ ;  /* 0x800000101b0f7210 */ /* 0x000fe40007f3e0ff */
[----:B------:R-:W-:-:S03]  /*0910*/  ISETP.GE.U32.AND.EX P0, PT, R21, R17, PT, P0 ;  /* 0x000000111500720c */ /* 0x000fc60003f06100 */
[----:B------:R-:W-:Y:S01]  /*0920*/  IMAD.X R19, R21, 0x1, ~R17, P1 ;  /* 0x0000000115137824 */ /* 0x000fe200008e0e11 */
[----:B------:R-:W-:Y:S02]  /*0930*/  IADD3 R14, P1, PT, R25, 0x1, RZ ;  /* 0x00000001190e7810 */ /* 0x000fe40007f3e0ff */
[----:B------:R-:W-:Y:S02]  /*0940*/  SEL R15, R15, R27, P0 ;  /* 0x0000001b0f0f7207 */ /* 0x000fe40000000000 */
[----:B------:R-:W-:Y:S02]  /*0950*/  IADD3.X R18, PT, PT, RZ, R23, RZ, P1, !PT ;  /* 0x00000017ff127210 */ /* 0x000fe40000ffe4ff */
[----:B------:R-:W-:Y:S02]  /*0960*/  SEL R25, R14, R25, P0 ;  /* 0x000000190e197207 */ /* 0x000fe40000000000 */
[----:B------:R-:W-:Y:S02]  /*0970*/  SEL R19, R19, R21, P0 ;  /* 0x0000001513137207 */ /* 0x000fe40000000000 */
[----:B------:R-:W-:-:S02]  /*0980*/  ISETP.GE.U32.AND P1, PT, R15, R16, PT ;  /* 0x000000100f00720c */ /* 0x000fc40003f26070 */
[----:B------:R-:W-:Y:S02]  /*0990*/  SEL R14, R18, R23, P0 ;  /* 0x00000017120e7207 */ /* 0x000fe40000000000 */
[----:B------:R-:W-:Y:S02]  /*09a0*/  IADD3 R16, P2, PT, R25, 0x1, RZ ;  /* 0x0000000119107810 */ /* 0x000fe40007f5e0ff */
[----:B------:R-:W-:Y:S02]  /*09b0*/  ISETP.GE.U32.AND.EX P0, PT, R19, R17, PT, P1 ;  /* 0x000000111300720c */ /* 0x000fe40003f06110 */
[----:B------:R-:W-:Y:S01]  /*09c0*/  LOP3.LUT R18, R11, R13, RZ, 0x3c, !PT ;  /* 0x0000000d0b127212 */ /* 0x000fe200078e3cff */
[----:B------:R-:W-:Y:S01]  /*09d0*/  IMAD.X R17, RZ, RZ, R14, P2 ;  /* 0x000000ffff117224 */ /* 0x000fe200010e060e */
[----:B------:R-:W-:Y:S02]  /*09e0*/  SEL R16, R16, R25, P0 ;  /* 0x0000001910107207 */ /* 0x000fe40000000000 */
[----:B------:R-:W-:-:S02]  /*09f0*/  ISETP.GE.AND P1, PT, R18, RZ, PT ;  /* 0x000000ff1200720c */ /* 0x000fc40003f26270 */
[----:B------:R-:W-:Y:S02]  /*0a00*/  SEL R17, R17, R14, P0 ;  /* 0x0000000e11117207 */ /* 0x000fe40000000000 */
[-C--:B------:R-:W-:Y:S02]  /*0a10*/  IADD3 R15, P2, PT, RZ, -R16.reuse, RZ ;  /* 0x80000010ff0f7210 */ /* 0x080fe40007f5e0ff */
[----:B------:R-:W-:Y:S02]  /*0a20*/  ISETP.NE.U32.AND P0, PT, R12, RZ, PT ;  /* 0x000000ff0c00720c */ /* 0x000fe40003f05070 */
[-C--:B------:R-:W-:Y:S02]  /*0a30*/  IADD3.X R14, PT, PT, RZ, ~R17.reuse, RZ, P2, !PT ;  /* 0x80000011ff0e7210 */ /* 0x080fe400017fe4ff */
[----:B------:R-:W-:Y:S01]  /*0a40*/  SEL R16, R15, R16, !P1 ;  /* 0x000000100f107207 */ /* 0x000fe20004800000 */
[----:B------:R-:W-:Y:S01]  /*0a50*/  HFMA2 R15, -RZ, RZ, 0, 0 ;  /* 0x00000000ff0f7431 */ /* 0x000fe200000001ff */
[----:B------:R-:W-:Y:S01]  /*0a60*/  SEL R17, R14, R17, !P1 ;  /* 0x000000110e117207 */ /* 0x000fe20004800000 */
[----:B------:R-:W-:Y:S01]  /*0a70*/  IMAD.MOV.U32 R14, RZ, RZ, R10 ;  /* 0x000000ffff0e7224 */ /* 0x000fe200078e000a */
[----:B------:R-:W-:-:S04]  /*0a80*/  ISETP.NE.AND.EX P0, PT, R11, RZ, PT, P0 ;  /* 0x000000ff0b00720c */ /* 0x000fc80003f05300 */
[----:B------:R-:W-:Y:S02]  /*0a90*/  SEL R16, R16, 0xffffffff, P0 ;  /* 0xffffffff10107807 */ /* 0x000fe40000000000 */
[----:B------:R-:W-:Y:S01]  /*0aa0*/  SEL R17, R17, 0xffffffff, P0 ;  /* 0xffffffff11117807 */ /* 0x000fe20000000000 */
[----:B------:R-:W-:Y:S06]  /*0ab0*/  RET.REL.NODEC R14 `(_Z21fp_inv_arrays_barrettPKjPji) ;  /* 0xfffffff40e507950 */ /* 0x000fec0003c3ffff */
.L_x_17:
        /* <DEDUP_REMOVED lines=12> */
.L_x_27:


//--------------------- .text._Z21fp_pow_arrays_barrettPKjS0_Pji --------------------------
	.section	.text._Z21fp_pow_arrays_barrettPKjS0_Pji,"ax",@progbits
	.align	128
        .global         _Z21fp_pow_arrays_barrettPKjS0_Pji
        .type           _Z21fp_pow_arrays_barrettPKjS0_Pji,@function
        .size           _Z21fp_pow_arrays_barrettPKjS0_Pji,(.L_x_31 - _Z21fp_pow_arrays_barrettPKjS0_Pji)
        .other          _Z21fp_pow_arrays_barrettPKjS0_Pji,@"STO_CUDA_ENTRY STV_DEFAULT"
_Z21fp_pow_arrays_barrettPKjS0_Pji:
.text._Z21fp_pow_arrays_barrettPKjS0_Pji:
        /* <DEDUP_REMOVED lines=10> */
[----:B------:R-:W2:Y:S06]  /*00a0*/  LDCU.64 UR4, c[0x3][0x8] ;  /* 0x00c00100ff0477ac */ /* 0x000eac0008000a00 */
[----:B------:R-:W3:Y:S01]  /*00b0*/  LDC.64 R4, c[0x0][0x388] ;  /* 0x0000e200ff047b82 */ /* 0x000ee20000000a00 */
[----:B------:R-:W4:Y:S07]  /*00c0*/  LDCU.64 UR8, c[0x3][0x8] ;  /* 0x00c00100ff0877ac */ /* 0x000f2e0008000a00 */
[----:B------:R-:W5:Y:S01]  /*00d0*/  LDC R11, c[0x3][RZ] ;  /* 0x00c00000ff0b7b82 */ /* 0x000f620000000800 */
[----:B0-----:R-:W-:-:S06]  /*00e0*/  IMAD.WIDE R2, R0, 0x4, R2 ;  /* 0x0000000400027825 */ /* 0x001fcc00078e0202 */
[----:B-1----:R0:W2:Y:S01]  /*00f0*/  LDG.E R2, desc[UR6][R2.64] ;  /* 0x0000000602027981 */ /* 0x0020a2000c1e1900 */
[----:B---3--:R-:W-:-:S05]  /*0100*/  IMAD.WIDE R4, R0, 0x4, R4 ;  /* 0x0000000400047825 */ /* 0x008fca00078e0204 */
[----:B------:R-:W3:Y:S01]  /*0110*/  LDG.E R8, desc[UR6][R4.64] ;  /* 0x0000000604087981 */ /* 0x000ee2000c1e1900 */
[----:B------:R-:W-:Y:S01]  /*0120*/  BSSY.RECONVERGENT B0, `(.L_x_18) ;  /* 0x0000050000007945 */ /* 0x000fe20003800200 */
[----:B0-----:R-:W-:Y:S01]  /*0130*/  IMAD.MOV.U32 R3, RZ, RZ, RZ ;  /* 0x000000ffff037224 */ /* 0x001fe200078e00ff */
[----:B--2---:R-:W-:-:S05]  /*0140*/  SHF.R.U64 R6, R2, 0x1e, RZ ;  /* 0x0000001e02067819 */ /* 0x004fca00000012ff */
[C---:B------:R-:W-:Y:S02]  /*0150*/  IMAD R9, R6.reuse, UR5, RZ ;  /* 0x0000000506097c24 */ /* 0x040fe4000f8e02ff */
[----:B------:R-:W-:Y:S01]  /*0160*/  IMAD.WIDE.U32 R6, R6, UR4, RZ ;  /* 0x0000000406067c25 */ /* 0x000fe2000f8e00ff */
[----:B---3--:R-:W-:-:S03]  /*0170*/  ISETP.NE.AND P0, PT, R8, RZ, PT ;  /* 0x000000ff0800720c */ /* 0x008fc60003f05270 */
[----:B------:R-:W-:-:S05]  /*0180*/  IMAD.IADD R6, R7, 0x1, R9 ;  /* 0x0000000107067824 */ /* 0x000fca00078e0209 */
[----:B------:R-:W-:Y:S01]  /*0190*/  IADD3 R7, P1, PT, RZ, -R6, RZ ;  /* 0x80000006ff077210 */ /* 0x000fe20007f3e0ff */
[----:B------:R-:W-:-:S04]  /*01a0*/  IMAD.MOV.U32 R6, RZ, RZ, 0x1 ;  /* 0x00000001ff067424 */ /* 0x000fc800078e00ff */
[----:B-----5:R-:W-:-:S04]  /*01b0*/  IMAD.WIDE.U32 R4, R7, R11, R2 ;  /* 0x0000000b07047225 */ /* 0x020fc800078e0002 */
[----:B------:R-:W-:Y:S01]  /*01c0*/  IMAD.X R3, RZ, RZ, -0x1, P1 ;  /* 0xffffffffff037424 */ /* 0x000fe200008e06ff */
[----:B----4-:R-:W-:Y:S06]  /*01d0*/  @!P0 BRA `(.L_x_19) ;  /* 0x0000000400108947 */ /* 0x010fec0003800000 */
[-C--:B------:R-:W-:Y:S01]  /*01e0*/  IMAD R3, R3, R11.reuse, RZ ;  /* 0x0000000b03037224 */ /* 0x080fe200078e02ff */
[-C--:B------:R-:W-:Y:S01]  /*01f0*/  IADD3 R6, P1, PT, R4, -R11.reuse, RZ ;  /* 0x8000000b04067210 */ /* 0x080fe20007f3e0ff */
[----:B------:R-:W0:Y:S02]  /*0200*/  LDC R2, c[0x3][RZ] ;  /* 0x00c00000ff027b82 */ /* 0x000e240000000800 */
[----:B------:R-:W-:Y:S01]  /*0210*/  IMAD.IADD R3, R5, 0x1, R3 ;  /* 0x0000000105037824 */ /* 0x000fe200078e0203 */
[----:B------:R-:W-:-:S04]  /*0220*/  ISETP.GE.U32.AND P0, PT, R6, R11, PT ;  /* 0x0000000b0600720c */ /* 0x000fc80003f06070 */
[----:B------:R-:W-:Y:S02]  /*0230*/  IADD3.X R5, PT, PT, R3, -0x1, RZ, P1, !PT ;  /* 0xffffffff03057810 */ /* 0x000fe40000ffe4ff */
[----:B------:R-:W-:Y:S02]  /*0240*/  ISETP.GE.U32.AND P1, PT, R4, R11, PT ;  /* 0x0000000b0400720c */ /* 0x000fe40003f26070 */
[----:B------:R-:W-:-:S04]  /*0250*/  ISETP.GE.U32.AND.EX P0, PT, R5, RZ, PT, P0 ;  /* 0x000000ff0500720c */ /* 0x000fc80003f06100 */
[----:B------:R-:W-:Y:S02]  /*0260*/  SEL R7, R11, RZ, P0 ;  /* 0x000000ff0b077207 */ /* 0x000fe40000000000 */
[----:B------:R-:W-:Y:S01]  /*0270*/  ISETP.GE.U32.AND.EX P0, PT, R3, RZ, PT, P1 ;  /* 0x000000ff0300720c */ /* 0x000fe20003f06110 */
[----:B------:R-:W-:Y:S02]  /*0280*/  IMAD.MOV.U32 R3, RZ, RZ, R8 ;  /* 0x000000ffff037224 */ /* 0x000fe400078e0008 */
[----:B------:R-:W-:Y:S02]  /*0290*/  IMAD.IADD R7, R6, 0x1, -R7 ;  /* 0x0000000106077824 */ /* 0x000fe400078e0a07 */
[----:B------:R-:W-:-:S03]  /*02a0*/  IMAD.MOV.U32 R6, RZ, RZ, 0x1 ;  /* 0x00000001ff067424 */ /* 0x000fc600078e00ff */
[----:B------:R-:W-:-:S07]  /*02b0*/  SEL R7, R4, R7, !P0 ;  /* 0x0000000704077207 */ /* 0x000fce0004000000 */
.L_x_22:
[----:B------:R-:W-:Y:S01]  /*02c0*/  LOP3.LUT R4, R3, 0x1, RZ, 0xc0, !PT ;  /* 0x0000000103047812 */ /* 0x000fe200078ec0ff */
[----:B------:R-:W-:Y:S03]  /*02d0*/  BSSY.RECONVERGENT B1, `(.L_x_20) ;  /* 0x000001b000017945 */ /* 0x000fe60003800200 */
[----:B------:R-:W-:Y:S01]  /*02e0*/  ISETP.NE.U32.AND P0, PT, R4, 0x1, PT ;  /* 0x000000010400780c */ /* 0x000fe20003f05070 */
[----:B------:R-:W-:-:S12]  /*02f0*/  IMAD.WIDE.U32 R4, R7, R7, RZ ;  /* 0x0000000707047225 */ /* 0x000fd800078e00ff */
[----:B------:R-:W-:Y:S05]  /*0300*/  @P0 BRA `(.L_x_21) ;  /* 0x00000000005c0947 */ /* 0x000fea0003800000 */
[----:B------:R-:W-:Y:S01]  /*0310*/  IMAD.WIDE.U32 R6, R7, R6, RZ ;  /* 0x0000000607067225 */ /* 0x000fe200078e00ff */
[----:B------:R-:W-:-:S03]  /*0320*/  UMOV UR4, URZ ;  /* 0x000000ff00047c82 */ /* 0x000fc60008000000 */
        /* <DEDUP_REMOVED lines=20> */
[----:B------:R-:W-:-:S07]  /*0470*/  SEL R6, R6, R7, !P0 ;  /* 0x0000000706067207 */ /* 0x000fce0004000000 */
.L_x_21:
[----:B------:R-:W-:Y:S05]  /*0480*/  BSYNC.RECONVERGENT B1 ;  /* 0x0000000000017941 */ /* 0x000fea0003800200 */
.L_x_20:
[----:B------:R-:W-:Y:S02]  /*0490*/  UMOV UR4, URZ ;  /* 0x000000ff00047c82 */ /* 0x000fe40008000000 */
        /* <DEDUP_REMOVED lines=16> */
[----:B------:R-:W-:Y:S02]  /*05a0*/  ISETP.GE.U32.AND.EX P1, PT, R5, RZ, PT, P1 ;  /* 0x000000ff0500720c */ /* 0x000fe40003f26110 */
[----:B------:R-:W-:Y:S02]  /*05b0*/  ISETP.GE.U32.AND.EX P0, PT, R8, RZ, PT, P0 ;  /* 0x000000ff0800720c */ /* 0x000fe40003f06100 */
[----:B------:R-:W-:Y:S02]  /*05c0*/  SEL R5, R2, RZ, P1 ;  /* 0x000000ff02057207 */ /* 0x000fe40000800000 */
[----:B------:R-:W-:-:S02]  /*05d0*/  ISETP.GT.U32.AND P1, PT, R3, 0x1, PT ;  /* 0x000000010300780c */ /* 0x000fc40003f24070 */
[----:B------:R-:W-:Y:S01]  /*05e0*/  SHF.R.U32.HI R3, RZ, 0x1, R3 ;  /* 0x00000001ff037819 */ /* 0x000fe20000011603 */
[----:B------:R-:W-:-:S05]  /*05f0*/  IMAD.IADD R5, R7, 0x1, -R5 ;  /* 0x0000000107057824 */ /* 0x000fca00078e0a05 */
[----:B------:R-:W-:-:S05]  /*0600*/  SEL R7, R4, R5, !P0 ;  /* 0x0000000504077207 */ /* 0x000fca0004000000 */
[----:B------:R-:W-:Y:S05]  /*0610*/  @P1 BRA `(.L_x_22) ;  /* 0xfffffffc00281947 */ /* 0x000fea000383ffff */
.L_x_19:
[----:B------:R-:W-:Y:S05]  /*0620*/  BSYNC.RECONVERGENT B0 ;  /* 0x0000000000007941 */ /* 0x000fea0003800200 */
.L_x_18:
[----:B------:R-:W0:Y:S02]  /*0630*/  LDC.64 R2, c[0x0][0x390] ;  /* 0x0000e400ff027b82 */ /* 0x000e240000000a00 */
[----:B0-----:R-:W-:-:S05]  /*0640*/  IMAD.WIDE R2, R0, 0x4, R2 ;  /* 0x0000000400027825 */ /* 0x001fca00078e0202 */
[----:B------:R-:W-:Y:S01]  /*0650*/  STG.E desc[UR6][R2.64], R6 ;  /* 0x0000000602007986 */ /* 0x000fe2000c101906 */
[----:B------:R-:W-:Y:S05]  /*0660*/  EXIT ;  /* 0x000000000000794d */ /* 0x000fea0003800000 */
.L_x_23:
        /* <DEDUP_REMOVED lines=9> */
.L_x_31:


//--------------------- .text._Z21fp_mul_arrays_barrettPKjS0_Pji --------------------------
	.section	.text._Z21fp_mul_arrays_barrettPKjS0_Pji,"ax",@progbits
	.align	128
        .global         _Z21fp_mul_arrays_barrettPKjS0_Pji
        .type           _Z21fp_mul_arrays_barrettPKjS0_Pji,@function
        .size           _Z21fp_mul_arrays_barrettPKjS0_Pji,(.L_x_32 - _Z21fp_mul_arrays_barrettPKjS0_Pji)
        .other          _Z21fp_mul_arrays_barrettPKjS0_Pji,@"STO_CUDA_ENTRY STV_DEFAULT"
_Z21fp_mul_arrays_barrettPKjS0_Pji:
.text._Z21fp_mul_arrays_barrettPKjS0_Pji:
        /* <DEDUP_REMOVED lines=11> */
[----:B------:R-:W3:Y:S08]  /*00b0*/  LDC.64 R4, c[0x0][0x388] ;  /* 0x0000e200ff047b82 */ /* 0x000ef00000000a00 */
[----:B------:R-:W4:Y:S01]  /*00c0*/  LDC R13, c[0x3][RZ] ;  /* 0x00c00000ff0d7b82 */ /* 0x000f220000000800 */
[----:B0-----:R-:W-:-:S06]  /*00d0*/  IMAD.WIDE R2, R0, 0x4, R2 ;  /* 0x0000000400027825 */ /* 0x001fcc00078e0202 */
[----:B-1----:R-:W5:Y:S01]  /*00e0*/  LDG.E R2, desc[UR4][R2.64] ;  /* 0x0000000402027981 */ /* 0x002f62000c1e1900 */
[----:B---3--:R-:W-:-:S06]  /*00f0*/  IMAD.WIDE R4, R0, 0x4, R4 ;  /* 0x0000000400047825 */ /* 0x008fcc00078e0204 */
[----:B------:R-:W5:Y:S02]  /*0100*/  LDG.E R5, desc[UR4][R4.64] ;  /* 0x0000000404057981 */ /* 0x000f64000c1e1900 */
[----:B-----5:R-:W-:Y:S02]  /*0110*/  IMAD.WIDE.U32 R6, R5, R2, RZ ;  /* 0x0000000205067225 */ /* 0x020fe400078e00ff */
[----:B------:R-:W0:Y:S03]  /*0120*/  LDC.64 R2, c[0x0][0x390] ;  /* 0x0000e400ff027b82 */ /* 0x000e260000000a00 */
[--C-:B------:R-:W-:Y:S02]  /*0130*/  SHF.R.U32.HI R8, RZ, 0x1e, R7.reuse ;  /* 0x0000001eff087819 */ /* 0x100fe40000011607 */
[----:B------:R-:W-:-:S03]  /*0140*/  SHF.R.U64 R10, R6, 0x1e, R7 ;  /* 0x0000001e060a7819 */ /* 0x000fc60000001207 */
[----:B--2---:R-:W-:Y:S02]  /*0150*/  IMAD R11, R8, UR6, RZ ;  /* 0x00000006080b7c24 */ /* 0x004fe4000f8e02ff */
[----:B------:R-:W-:-:S04]  /*0160*/  IMAD.WIDE.U32 R8, R10, UR6, RZ ;  /* 0x000000060a087c25 */ /* 0x000fc8000f8e00ff */
[----:B------:R-:W-:-:S04]  /*0170*/  IMAD R8, R10, UR7, R11 ;  /* 0x000000070a087c24 */ /* 0x000fc8000f8e020b */
[----:B------:R-:W-:-:S05]  /*0180*/  IMAD.IADD R8, R9, 0x1, R8 ;  /* 0x0000000109087824 */ /* 0x000fca00078e0208 */
[----:B------:R-:W-:-:S05]  /*0190*/  IADD3 R9, P0, PT, RZ, -R8, RZ ;  /* 0x80000008ff097210 */ /* 0x000fca0007f1e0ff */
[----:B------:R-:W-:Y:S02]  /*01a0*/  IMAD.X R5, RZ, RZ, -0x1, P0 ;  /* 0xffffffffff057424 */ /* 0x000fe400000e06ff */
[----:B----4-:R-:W-:-:S04]  /*01b0*/  IMAD.WIDE.U32 R6, R9, R13, R6 ;  /* 0x0000000d09067225 */ /* 0x010fc800078e0006 */
[-C--:B------:R-:W-:Y:S01]  /*01c0*/  IMAD R5, R5, R13.reuse, RZ ;  /* 0x0000000d05057224 */ /* 0x080fe200078e02ff */
[----:B------:R-:W-:-:S04]  /*01d0*/  IADD3 R4, P1, PT, R6, -R13, RZ ;  /* 0x8000000d06047210 */ /* 0x000fc80007f3e0ff */
[----:B------:R-:W-:Y:S02]  /*01e0*/  IADD3 R5, PT, PT, R7, R5, RZ ;  /* 0x0000000507057210 */ /* 0x000fe40007ffe0ff */
[----:B------:R-:W-:Y:S02]  /*01f0*/  ISETP.GE.U32.AND P0, PT, R4, R13, PT ;  /* 0x0000000d0400720c */ /* 0x000fe40003f06070 */
[----:B------:R-:W-:-:S04]  /*0200*/  IADD3.X R7, PT, PT, R5, -0x1, RZ, P1, !PT ;  /* 0xffffffff05077810 */ /* 0x000fc80000ffe4ff */
[----:B------:R-:W-:Y:S02]  /*0210*/  ISETP.GE.U32.AND.EX P0, PT, R7, RZ, PT, P0 ;  /* 0x000000ff0700720c */ /* 0x000fe40003f06100 */
[----:B------:R-:W-:Y:S02]  /*0220*/  ISETP.GE.U32.AND P1, PT, R6, R13, PT ;  /* 0x0000000d0600720c */ /* 0x000fe40003f26070 */
[----:B------:R-:W-:Y:S02]  /*0230*/  SEL R7, R13, RZ, P0 ;  /* 0x000000ff0d077207 */ /* 0x000fe40000000000 */
[----:B------:R-:W-:-:S03]  /*0240*/  ISETP.GE.U32.AND.EX P0, PT, R5, RZ, PT, P1 ;  /* 0x000000ff0500720c */ /* 0x000fc60003f06110 */
[----:B------:R-:W-:Y:S02]  /*0250*/  IMAD.IADD R7, R4, 0x1, -R7 ;  /* 0x0000000104077824 */ /* 0x000fe400078e0a07 */
[----:B0-----:R-:W-:-:S03]  /*0260*/  IMAD.WIDE R2, R0, 0x4, R2 ;  /* 0x0000000400027825 */ /* 0x001fc600078e0202 */
[----:B------:R-:W-:-:S05]  /*0270*/  SEL R7, R6, R7, !P0 ;  /* 0x0000000706077207 */ /* 0x000fca0004000000 */
[----:B------:R-:W-:Y:S01]  /*0280*/  STG.E desc[UR4][R2.64], R7 ;  /* 0x0000000702007986 */ /* 0x000fe2000c101904 */
[----:B------:R-:W-:Y:S05]  /*0290*/  EXIT ;  /* 0x000000000000794d */ /* 0x000fea0003800000 */
.L_x_24:
        /* <DEDUP_REMOVED lines=14> */
.L_x_32:


//--------------------- .text._Z21fp_sub_arrays_barrettPKjS0_Pji --------------------------
	.section	.text._Z21fp_sub_arrays_barrettPKjS0_Pji,"ax",@progbits
	.align	128
        .global         _Z21fp_sub_arrays_barrettPKjS0_Pji
        .type           _Z21fp_sub_arrays_barrettPKjS0_Pji,@function
        .size           _Z21fp_sub_arrays_barrettPKjS0_Pji,(.L_x_33 - _Z21fp_sub_arrays_barrettPKjS0_Pji)
        .other          _Z21fp_sub_arrays_barrettPKjS0_Pji,@"STO_CUDA_ENTRY STV_DEFAULT"
_Z21fp_sub_arrays_barrettPKjS0_Pji:
.text._Z21fp_sub_arrays_barrettPKjS0_Pji:
        /* <DEDUP_REMOVED lines=9> */
[----:B------:R-:W1:Y:S07]  /*0090*/  LDCU.64 UR4, c[0x0][0x358] ;  /* 0x00006b00ff0477ac */ /* 0x000e6e0008000a00 */
[----:B------:R-:W2:Y:S08]  /*00a0*/  LDC.64 R4, c[0x0][0x388] ;  /* 0x0000e200ff047b82 */ /* 0x000eb00000000a00 */
[----:B------:R-:W3:Y:S01]  /*00b0*/  LDC R0, c[0x3][RZ] ;  /* 0x00c00000ff007b82 */ /* 0x000ee20000000800 */
[----:B0-----:R-:W-:-:S07]  /*00c0*/  IMAD.WIDE R2, R9, 0x4, R2 ;  /* 0x0000000409027825 */ /* 0x001fce00078e0202 */
[----:B------:R-:W0:Y:S01]  /*00d0*/  LDC.64 R6, c[0x0][0x390] ;  /* 0x0000e400ff067b82 */ /* 0x000e220000000a00 */
[----:B-1----:R-:W4:Y:S01]  /*00e0*/  LDG.E R2, desc[UR4][R2.64] ;  /* 0x0000000402027981 */ /* 0x002f22000c1e1900 */
[----:B--2---:R-:W-:-:S06]  /*00f0*/  IMAD.WIDE R4, R9, 0x4, R4 ;  /* 0x0000000409047825 */ /* 0x004fcc00078e0204 */
[----:B------:R-:W4:Y:S01]  /*0100*/  LDG.E R5, desc[UR4][R4.64] ;  /* 0x0000000404057981 */ /* 0x000f22000c1e1900 */
[----:B0-----:R-:W-:Y:S01]  /*0110*/  IMAD.WIDE R6, R9, 0x4, R6 ;  /* 0x0000000409067825 */ /* 0x001fe200078e0206 */
[----:B----4-:R-:W-:-:S04]  /*0120*/  ISETP.GE.U32.AND P0, PT, R2, R5, PT ;  /* 0x000000050200720c */ /* 0x010fc80003f06070 */
[----:B---3--:R-:W-:-:S04]  /*0130*/  SEL R0, R0, RZ, !P0 ;  /* 0x000000ff00007207 */ /* 0x008fc80004000000 */
[----:B------:R-:W-:-:S05]  /*0140*/  IADD3 R9, PT, PT, R0, R2, -R5 ;  /* 0x0000000200097210 */ /* 0x000fca0007ffe805 */
[----:B------:R-:W-:Y:S01]  /*0150*/  STG.E desc[UR4][R6.64], R9 ;  /* 0x0000000906007986 */ /* 0x000fe2000c101904 */
[----:B------:R-:W-:Y:S05]  /*0160*/  EXIT ;  /* 0x000000000000794d */ /* 0x000fea0003800000 */
.L_x_25:
        /* <DEDUP_REMOVED lines=9> */
.L_x_33:


//--------------------- .text._Z21fp_add_arrays_barrettPKjS0_Pji --------------------------
	.section	.text._Z21fp_add_arrays_barrettPKjS0_Pji,"ax",@progbits
	.align	128
        .global         _Z21fp_add_arrays_barrettPKjS0_Pji
        .type           _Z21fp_add_arrays_barrettPKjS0_Pji,@function
        .size           _Z21fp_add_arrays_barrettPKjS0_Pji,(.L_x_34 - _Z21fp_add_arrays_barrettPKjS0_Pji)
        .other          _Z21fp_add_arrays_barrettPKjS0_Pji,@"STO_CUDA_ENTRY STV_DEFAULT"
_Z21fp_add_arrays_barrettPKjS0_Pji:
.text._Z21fp_add_arrays_barrettPKjS0_Pji:
        /* <DEDUP_REMOVED lines=18> */
[----:B----4-:R-:W-:-:S05]  /*0120*/  IADD3 R11, P0, PT, R2, R5, RZ ;  /* 0x00000005020b7210 */ /* 0x010fca0007f1e0ff */
[----:B------:R-:W-:Y:S01]  /*0130*/  IMAD.X R0, RZ, RZ, RZ, P0 ;  /* 0x000000ffff007224 */ /* 0x000fe200000e06ff */
[----:B---3--:R-:W-:-:S04]  /*0140*/  ISETP.GE.U32.AND P0, PT, R11, R8, PT ;  /* 0x000000080b00720c */ /* 0x008fc80003f06070 */
[----:B------:R-:W-:-:S04]  /*0150*/  ISETP.GE.U32.AND.EX P0, PT, R0, RZ, PT, P0 ;  /* 0x000000ff0000720c */ /* 0x000fc80003f06100 */
[----:B------:R-:W-:-:S04]  /*0160*/  SEL R0, R8, RZ, P0 ;  /* 0x000000ff08007207 */ /* 0x000fc80000000000 */
[----:B------:R-:W-:-:S05]  /*0170*/  IADD3 R9, PT, PT, -R0, R11, RZ ;  /* 0x0000000b00097210 */ /* 0x000fca0007ffe1ff */
[----:B------:R-:W-:Y:S01]  /*0180*/  STG.E desc[UR4][R6.64], R9 ;  /* 0x0000000906007986 */ /* 0x000fe2000c101904 */
[----:B------:R-:W-:Y:S05]  /*0190*/  EXIT ;  /* 0x000000000000794d */ /* 0x000fea0003800000 */
.L_x_26:
        /* <DEDUP_REMOVED lines=14> */
.L_x_34:


//--------------------- .nv.shared.reserved.0     --------------------------
	.section	.nv.shared.reserved.0,"aw",@nobits
	.weak		__nv_reservedSMEM_offset_0_alias
	.size		__nv_reservedSMEM_offset_0_alias, 0, 64
	.other		__nv_reservedSMEM_offset_0_alias,@"STO_CUDA_RESERVED_SHARED STV_DEFAULT"
__nv_reservedSMEM_offset_0_alias:
	.zero		0
	.zero		64


//--------------------- .nv.constant0._Z21fp_matrix_mul_barrettPKjS0_Pjiii --------------------------
	.section	.nv.constant0._Z21fp_matrix_mul_barrettPKjS0_Pjiii,"a",@progbits
	.sectionflags	@""
	.align	4
.nv.constant0._Z21fp_matrix_mul_barrettPKjS0_Pjiii:
	.zero		932


//--------------------- .nv.constant0._Z20fp_poly_eval_barrettPKjiS0_Pji --------------------------
	.section	.nv.constant0._Z20fp_poly_eval_barrettPKjiS0_Pji,"a",@progbits
	.sectionflags	@""
	.align	4
.nv.constant0._Z20fp_poly_eval_barrettPKjiS0_Pji:
	.zero		932


//--------------------- .nv.constant0._Z21fp_inv_arrays_barrettPKjPji --------------------------
	.section	.nv.constant0._Z21fp_inv_arrays_barrettPKjPji,"a",@progbits
	.sectionflags	@""
	.align	4
.nv.constant0._Z21fp_inv_arrays_barrettPKjPji:
	.zero		916


//--------------------- .nv.constant0._Z21fp_pow_arrays_barrettPKjS0_Pji --------------------------
	.section	.nv.constant0._Z21fp_pow_arrays_barrettPKjS0_Pji,"a",@progbits
	.sectionflags	@""
	.align	4
.nv.constant0._Z21fp_pow_arrays_barrettPKjS0_Pji:
	.zero		924


//--------------------- .nv.constant0._Z21fp_mul_arrays_barrettPKjS0_Pji --------------------------
	.section	.nv.constant0._Z21fp_mul_arrays_barrettPKjS0_Pji,"a",@progbits
	.sectionflags	@""
	.align	4
.nv.constant0._Z21fp_mul_arrays_barrettPKjS0_Pji:
	.zero		924


//--------------------- .nv.constant0._Z21fp_sub_arrays_barrettPKjS0_Pji --------------------------
	.section	.nv.constant0._Z21fp_sub_arrays_barrettPKjS0_Pji,"a",@progbits
	.sectionflags	@""
	.align	4
.nv.constant0._Z21fp_sub_arrays_barrettPKjS0_Pji:
	.zero		924


//--------------------- .nv.constant0._Z21fp_add_arrays_barrettPKjS0_Pji --------------------------
	.section	.nv.constant0._Z21fp_add_arrays_barrettPKjS0_Pji,"a",@progbits
	.sectionflags	@""
	.align	4
.nv.constant0._Z21fp_add_arrays_barrettPKjS0_Pji:
	.zero		924


//--------------------- SYMBOLS --------------------------

	.type		.nv.reservedSmem.offset0,@object
	.size		.nv.reservedSmem.offset0,0x4
